	.target	sm_90a

	.elftype	@"ET_EXEC"


//--------------------- .note.nv.tkinfo           --------------------------
	.section	.note.nv.tkinfo,"",@"SHT_NOTE"
	.sectionflags	@"SHF_NOTE_NV_TKINFO"
	.tkinfo
        /*0018*/ 	.word	0x00000002
        /*0030*/ 	.string	""
        /*0030*/ 	.string	"ptxas"
        /*0030*/ 	.string	"Cuda compilation tools, release 13.0, V13.0.88"
        /*0030*/ 	.string	"Build cuda_13.0.r13.0/compiler.36424714_0"
        /*0030*/ 	.string	"-arch sm_90a -m 64 "



//--------------------- .note.nv.cuinfo           --------------------------
	.section	.note.nv.cuinfo,"",@"SHT_NOTE"
	.sectionflags	@"SHF_NOTE_NV_CUINFO"
        /*0018*/ 	.short	0x0002
        /*001a*/ 	.short	0x005a
        /*001c*/ 	.short	0x0082
	.zero		2


//--------------------- .nv.info                  --------------------------
	.section	.nv.info,"",@"SHT_CUDA_INFO"
	.align	4


	//----- nvinfo : EIATTR_REGCOUNT
	.align		4
        /*0000*/ 	.byte	0x04, 0x2f
        /*0002*/ 	.short	(.L_15 - .L_14)
	.align		4
.L_14:
        /*0004*/ 	.word	index@(_ZN7cutlass13device_kernelINS_4gemm6kernel13GemmUniversalIN4cute5tupleIJiiiiEEENS1_10collective13CollectiveMmaINS1_34MainloopSm90TmaGmmaWarpSpecializedILi2ENS5_IJNS4_1CILi1EEESB_SB_EEENS1_32KernelTmaWarpSpecializedPingpongEEENS5_IJNSA_ILi64EEENSA_ILi128EEESF_EEEaNS5_IJlSB_lEEEaSI_NS4_8TiledMMAINS4_8MMA_AtomIJNS4_4SM904GMMA27MMA_64x128x32_S32S8S8_SS_TNEEEENS4_6LayoutISC_NS5_IJNSA_ILi0EEESQ_SQ_EEEEENS5_IJNS4_10UnderscoreEST_ST_EEEEENS4_13SM90_TMA_LOADENS4_14ComposedLayoutINS4_7SwizzleILi2ELi4ELi3EEENS4_18smem_ptr_flag_bitsILi8EEENSP_INS5_IJNSA_ILi8EEESF_EEENS5_IJSF_SB_EEEEEEEvNS4_8identityESW_S16_vS17_EENS_8epilogue10collective6detail29Sm90TmaWarpSpecializedAdapterINS1A_15DefaultEpilogueIaSI_SI_NS19_6thread17LinearCombinationIaLi1EiiLNS1E_9ScaleType4KindE0ELNS_15FloatRoundStyleE2EaEENS1_15EpilogueDefaultEEEEEvvEEEEvNT_6ParamsE)
        /*0008*/ 	.word	0x000000a8


	//----- nvinfo : EIATTR_FRAME_SIZE
	.align		4
.L_15:
        /*000c*/ 	.byte	0x04, 0x11
        /*000e*/ 	.short	(.L_17 - .L_16)
	.align		4
.L_16:
        /*0010*/ 	.word	index@(_ZN7cutlass13device_kernelINS_4gemm6kernel13GemmUniversalIN4cute5tupleIJiiiiEEENS1_10collective13CollectiveMmaINS1_34MainloopSm90TmaGmmaWarpSpecializedILi2ENS5_IJNS4_1CILi1EEESB_SB_EEENS1_32KernelTmaWarpSpecializedPingpongEEENS5_IJNSA_ILi64EEENSA_ILi128EEESF_EEEaNS5_IJlSB_lEEEaSI_NS4_8TiledMMAINS4_8MMA_AtomIJNS4_4SM904GMMA27MMA_64x128x32_S32S8S8_SS_TNEEEENS4_6LayoutISC_NS5_IJNSA_ILi0EEESQ_SQ_EEEEENS5_IJNS4_10UnderscoreEST_ST_EEEEENS4_13SM90_TMA_LOADENS4_14ComposedLayoutINS4_7SwizzleILi2ELi4ELi3EEENS4_18smem_ptr_flag_bitsILi8EEENSP_INS5_IJNSA_ILi8EEESF_EEENS5_IJSF_SB_EEEEEEEvNS4_8identityESW_S16_vS17_EENS_8epilogue10collective6detail29Sm90TmaWarpSpecializedAdapterINS1A_15DefaultEpilogueIaSI_SI_NS19_6thread17LinearCombinationIaLi1EiiLNS1E_9ScaleType4KindE0ELNS_15FloatRoundStyleE2EaEENS1_15EpilogueDefaultEEEEEvvEEEEvNT_6ParamsE)
        /*0014*/ 	.word	0x00000000


	//----- nvinfo : EIATTR_MIN_STACK_SIZE
	.align		4
.L_17:
        /*0018*/ 	.byte	0x04, 0x12
        /*001a*/ 	.short	(.L_19 - .L_18)
	.align		4
.L_18:
        /*001c*/ 	.word	index@(_ZN7cutlass13device_kernelINS_4gemm6kernel13GemmUniversalIN4cute5tupleIJiiiiEEENS1_10collective13CollectiveMmaINS1_34MainloopSm90TmaGmmaWarpSpecializedILi2ENS5_IJNS4_1CILi1EEESB_SB_EEENS1_32KernelTmaWarpSpecializedPingpongEEENS5_IJNSA_ILi64EEENSA_ILi128EEESF_EEEaNS5_IJlSB_lEEEaSI_NS4_8TiledMMAINS4_8MMA_AtomIJNS4_4SM904GMMA27MMA_64x128x32_S32S8S8_SS_TNEEEENS4_6LayoutISC_NS5_IJNSA_ILi0EEESQ_SQ_EEEEENS5_IJNS4_10UnderscoreEST_ST_EEEEENS4_13SM90_TMA_LOADENS4_14ComposedLayoutINS4_7SwizzleILi2ELi4ELi3EEENS4_18smem_ptr_flag_bitsILi8EEENSP_INS5_IJNSA_ILi8EEESF_EEENS5_IJSF_SB_EEEEEEEvNS4_8identityESW_S16_vS17_EENS_8epilogue10collective6detail29Sm90TmaWarpSpecializedAdapterINS1A_15DefaultEpilogueIaSI_SI_NS19_6thread17LinearCombinationIaLi1EiiLNS1E_9ScaleType4KindE0ELNS_15FloatRoundStyleE2EaEENS1_15EpilogueDefaultEEEEEvvEEEEvNT_6ParamsE)
        /*0020*/ 	.word	0x00000000
.L_19:


//--------------------- .nv.compat                --------------------------
	.section	.nv.compat,"",@"SHT_CUDA_COMPAT_INFO"
	.align	4
        /*0000*/ 	.byte	0x02, 0x09, 0x01, 0x00, 0x02, 0x02, 0x04, 0x00, 0x02, 0x05, 0x05, 0x00, 0x03, 0x07, 0x01, 0x01
        /*0010*/ 	.byte	0x02, 0x03, 0x01, 0x00, 0x02, 0x06, 0x01, 0x00, 0x04, 0x0b, 0x08, 0x00, 0x00, 0x00, 0x00, 0x00
        /*0020*/ 	.byte	0x00, 0x00, 0x00, 0x00


//--------------------- .nv.info._ZN7cutlass13device_kernelINS_4gemm6kernel13GemmUniversalIN4cute5tupleIJiiiiEEENS1_10collective13CollectiveMmaINS1_34MainloopSm90TmaGmmaWarpSpecializedILi2ENS5_IJNS4_1CILi1EEESB_SB_EEENS1_32KernelTmaWarpSpecializedPingpongEEENS5_IJNSA_ILi64EEENSA_ILi128EEESF_EEEaNS5_IJlSB_lEEEaSI_NS4_8TiledMMAINS4_8MMA_AtomIJNS4_4SM904GMMA27MMA_64x128x32_S32S8S8_SS_TNEEEENS4_6LayoutISC_NS5_IJNSA_ILi0EEESQ_SQ_EEEEENS5_IJNS4_10UnderscoreEST_ST_EEEEENS4_13SM90_TMA_LOADENS4_14ComposedLayoutINS4_7SwizzleILi2ELi4ELi3EEENS4_18smem_ptr_flag_bitsILi8EEENSP_INS5_IJNSA_ILi8EEESF_EEENS5_IJSF_SB_EEEEEEEvNS4_8identityESW_S16_vS17_EENS_8epilogue10collective6detail29Sm90TmaWarpSpecializedAdapterINS1A_15DefaultEpilogueIaSI_SI_NS19_6thread17LinearCombinationIaLi1EiiLNS1E_9ScaleType4KindE0ELNS_15FloatRoundStyleE2EaEENS1_15EpilogueDefaultEEEEEvvEEEEvNT_6ParamsE --------------------------
	.section	.nv.info._ZN7cutlass13device_kernelINS_4gemm6kernel13GemmUniversalIN4cute5tupleIJiiiiEEENS1_10collective13CollectiveMmaINS1_34MainloopSm90TmaGmmaWarpSpecializedILi2ENS5_IJNS4_1CILi1EEESB_SB_EEENS1_32KernelTmaWarpSpecializedPingpongEEENS5_IJNSA_ILi64EEENSA_ILi128EEESF_EEEaNS5_IJlSB_lEEEaSI_NS4_8TiledMMAINS4_8MMA_AtomIJNS4_4SM904GMMA27MMA_64x128x32_S32S8S8_SS_TNEEEENS4_6LayoutISC_NS5_IJNSA_ILi0EEESQ_SQ_EEEEENS5_IJNS4_10UnderscoreEST_ST_EEEEENS4_13SM90_TMA_LOADENS4_14ComposedLayoutINS4_7SwizzleILi2ELi4ELi3EEENS4_18smem_ptr_flag_bitsILi8EEENSP_INS5_IJNSA_ILi8EEESF_EEENS5_IJSF_SB_EEEEEEEvNS4_8identityESW_S16_vS17_EENS_8epilogue10collective6detail29Sm90TmaWarpSpecializedAdapterINS1A_15DefaultEpilogueIaSI_SI_NS19_6thread17LinearCombinationIaLi1EiiLNS1E_9ScaleType4KindE0ELNS_15FloatRoundStyleE2EaEENS1_15EpilogueDefaultEEEEEvvEEEEvNT_6ParamsE,"",@"SHT_CUDA_INFO"
	.sectionflags	@""
	.align	4


	//----- nvinfo : EIATTR_CUDA_API_VERSION
	.align		4
        /*0000*/ 	.byte	0x04, 0x37
        /*0002*/ 	.short	(.L_21 - .L_20)
.L_20:
        /*0004*/ 	.word	0x00000082


	//----- nvinfo : EIATTR_KPARAM_INFO
	.align		4
.L_21:
        /*0008*/ 	.byte	0x04, 0x17
        /*000a*/ 	.short	(.L_23 - .L_22)
.L_22:
        /*000c*/ 	.word	0x00000000
        /*0010*/ 	.short	0x0000
        /*0012*/ 	.short	0x0070
        /*0014*/ 	.byte	0x00, 0xf0, 0x01, 0x10


	//----- nvinfo : EIATTR_SPARSE_MMA_MASK
	.align		4
.L_23:
        /*0018*/ 	.byte	0x03, 0x50
        /*001a*/ 	.short	0x0000


	//----- nvinfo : EIATTR_MAXREG_COUNT
	.align		4
        /*001c*/ 	.byte	0x03, 0x1b
        /*001e*/ 	.short	0x00a8


	//----- nvinfo : EIATTR_NUM_BARRIERS
	.align		4
        /*0020*/ 	.byte	0x02, 0x4c
        /*0022*/ 	.byte	0x01
	.zero		1


	//----- nvinfo : EIATTR_EXTERNS
	.align		4
        /*0024*/ 	.byte	0x04, 0x0f
        /*0026*/ 	.short	(.L_25 - .L_24)


	//   ....[0]....
	.align		4
.L_24:
        /*0028*/ 	.word	index@(__assertfail)


	//----- nvinfo : EIATTR_MERCURY_ISA_VERSION
	.align		4
.L_25:
        /*002c*/ 	.byte	0x03, 0x5f
        /*002e*/ 	.short	0x0101


	//----- nvinfo : EIATTR_INT_WARP_WIDE_INSTR_OFFSETS
	.align		4
        /*0030*/ 	.byte	0x04, 0x31
        /*0032*/ 	.short	(.L_27 - .L_26)


	//   ....[0]....
.L_26:
        /*0034*/ 	.word	0x00000430


	//   ....[1]....
        /*0038*/ 	.word	0x00000450


	//   ....[2]....
        /*003c*/ 	.word	0x000004d0


	//   ....[3]....
        /*0040*/ 	.word	0x000004e0


	//   ....[4]....
        /*0044*/ 	.word	0x000004f0


	//   ....[5]....
        /*0048*/ 	.word	0x00000510


	//   ....[6]....
        /*004c*/ 	.word	0x00000570


	//   ....[7]....
        /*0050*/ 	.word	0x00000590


	//----- nvinfo : EIATTR_COOP_GROUP_MASK_REGIDS
	.align		4
.L_27:
        /*0054*/ 	.byte	0x04, 0x29
        /*0056*/ 	.short	(.L_29 - .L_28)


	//   ....[0]....
.L_28:
        /*0058*/ 	.word	0xffffffff


	//   ....[1]....
        /*005c*/ 	.word	0xffffffff


	//   ....[2]....
        /*0060*/ 	.word	0xffffffff


	//   ....[3]....
        /*0064*/ 	.word	0xffffffff


	//   ....[4]....
        /*0068*/ 	.word	0xffffffff


	//   ....[5]....
        /*006c*/ 	.word	0xffffffff


	//----- nvinfo : EIATTR_COOP_GROUP_INSTR_OFFSETS
	.align		4
.L_29:
        /*0070*/ 	.byte	0x04, 0x28
        /*0072*/ 	.short	(.L_31 - .L_30)


	//   ....[0]....
.L_30:
        /*0074*/ 	.word	0x00000050


	//   ....[1]....
        /*0078*/ 	.word	0x00000080


	//   ....[2]....
        /*007c*/ 	.word	0x00000180


	//   ....[3]....
        /*0080*/ 	.word	0x00000350


	//   ....[4]....
        /*0084*/ 	.word	0x00000390


	//   ....[5]....
        /*0088*/ 	.word	0x000003d0


	//----- nvinfo : EIATTR_REG_RECONFIG
	.align		4
.L_31:
        /*008c*/ 	.byte	0x01, 0x54
	.zero		2


	//----- nvinfo : EIATTR_SYSCALL_OFFSETS
	.align		4
        /*0090*/ 	.byte	0x04, 0x46
        /*0092*/ 	.short	(.L_33 - .L_32)


	//   ....[0]....
.L_32:
        /*0094*/ 	.word	0x000016c0


	//----- nvinfo : EIATTR_MBARRIER_INSTR_OFFSETS
	.align		4
.L_33:
        /*0098*/ 	.byte	0x04, 0x39
        /*009a*/ 	.short	(.L_35 - .L_34)


	//   ....[0]....
.L_34:
        /*009c*/ 	.word	0x00000300
        /*00a0*/ 	.word	0x000000ff
        /*00a4*/ 	.word	0x00000000
        /*00a8*/ 	.short	0x0100
        /*00aa*/ 	.byte	0x09
	.zero		1


	//   ....[1]....
        /*00ac*/ 	.word	0x00000310
        /*00b0*/ 	.word	0x000000ff
        /*00b4*/ 	.word	0x00000010
        /*00b8*/ 	.short	0x0100
        /*00ba*/ 	.byte	0x09
	.zero		1


	//   ....[2]....
        /*00bc*/ 	.word	0x00000320
        /*00c0*/ 	.word	0x000000ff
        /*00c4*/ 	.word	0x00000008
        /*00c8*/ 	.short	0x0100
        /*00ca*/ 	.byte	0x09
	.zero		1


	//   ....[3]....
        /*00cc*/ 	.word	0x00000330
        /*00d0*/ 	.word	0x000000ff
        /*00d4*/ 	.word	0x00000018
        /*00d8*/ 	.short	0x0100
        /*00da*/ 	.byte	0x09
	.zero		1


	//   ....[4]....
        /*00dc*/ 	.word	0x000005b0
        /*00e0*/ 	.word	0x000000ff
        /*00e4*/ 	.word	0x00000050
        /*00e8*/ 	.short	0x0100
        /*00ea*/ 	.byte	0x09
	.zero		1


	//   ....[5]....
        /*00ec*/ 	.word	0x000005c0
        /*00f0*/ 	.word	0x000000ff
        /*00f4*/ 	.word	0x00000058
        /*00f8*/ 	.short	0x0100
        /*00fa*/ 	.byte	0x09
	.zero		1


	//   ....[6]....
        /*00fc*/ 	.word	0x00000600
        /*0100*/ 	.word	0x000000ff
        /*0104*/ 	.word	0x00000030
        /*0108*/ 	.short	0x0100
        /*010a*/ 	.byte	0x0a
	.zero		1


	//   ....[7]....
        /*010c*/ 	.word	0x00000620
        /*0110*/ 	.word	0x000000ff
        /*0114*/ 	.word	0x00000038
        /*0118*/ 	.short	0x0100
        /*011a*/ 	.byte	0x0a
	.zero		1


	//   ....[8]....
        /*011c*/ 	.word	0x00000630
        /*0120*/ 	.word	0x000000ff
        /*0124*/ 	.word	0x00000040
        /*0128*/ 	.short	0x0100
        /*012a*/ 	.byte	0x0a
	.zero		1


	//   ....[9]....
        /*012c*/ 	.word	0x00000640
        /*0130*/ 	.word	0x000000ff
        /*0134*/ 	.word	0x00000048
        /*0138*/ 	.short	0x0100
        /*013a*/ 	.byte	0x0a
	.zero		1


	//   ....[10]....
        /*013c*/ 	.word	0x000015a0
        /*0140*/ 	.word	0x0000005b
        /*0144*/ 	.word	0x00000000
        /*0148*/ 	.short	0x010a
        /*014a*/ 	.byte	0x2c
	.zero		1


	//   ....[11]....
        /*014c*/ 	.word	0x00001760
        /*0150*/ 	.word	0x00000003
        /*0154*/ 	.word	0x00000000
        /*0158*/ 	.short	0x010a
        /*015a*/ 	.byte	0x3f
	.zero		1


	//   ....[12]....
        /*015c*/ 	.word	0x000017a0
        /*0160*/ 	.word	0x00000003
        /*0164*/ 	.word	0x00000000
        /*0168*/ 	.short	0x010a
        /*016a*/ 	.byte	0x3f
	.zero		1


	//   ....[13]....
        /*016c*/ 	.word	0x000019a0
        /*0170*/ 	.word	0x000000ff
        /*0174*/ 	.word	0x00000000
        /*0178*/ 	.short	0x010a
        /*017a*/ 	.byte	0x04
	.zero		1


	//   ....[14]....
        /*017c*/ 	.word	0x000019e0
        /*0180*/ 	.word	0x000000ff
        /*0184*/ 	.word	0x00000000
        /*0188*/ 	.short	0x010a
        /*018a*/ 	.byte	0x04
	.zero		1


	//   ....[15]....
        /*018c*/ 	.word	0x00001b50
        /*0190*/ 	.word	0x000000ff
        /*0194*/ 	.word	0x00000000
        /*0198*/ 	.short	0x0101
        /*019a*/ 	.byte	0x04
	.zero		1


	//   ....[16]....
        /*019c*/ 	.word	0x00001c40
        /*01a0*/ 	.word	0x0000005c
        /*01a4*/ 	.word	0x00000000
        /*01a8*/ 	.short	0x0101
        /*01aa*/ 	.byte	0x2d
	.zero		1


	//   ....[17]....
        /*01ac*/ 	.word	0x00001d10
        /*01b0*/ 	.word	0x000000ff
        /*01b4*/ 	.word	0x00000000
        /*01b8*/ 	.short	0x0101
        /*01ba*/ 	.byte	0x04
	.zero		1


	//   ....[18]....
        /*01bc*/ 	.word	0x00001dc0
        /*01c0*/ 	.word	0x0000005b
        /*01c4*/ 	.word	0x00000010
        /*01c8*/ 	.short	0x010a
        /*01ca*/ 	.byte	0x2c
	.zero		1


	//   ....[19]....
        /*01cc*/ 	.word	0x00005230
        /*01d0*/ 	.word	0x0000005e
        /*01d4*/ 	.word	0x00000000
        /*01d8*/ 	.short	0x0101
        /*01da*/ 	.byte	0x2d
	.zero		1


	//   ....[20]....
        /*01dc*/ 	.word	0x00005c10
        /*01e0*/ 	.word	0x0000000a
        /*01e4*/ 	.word	0x00000010
        /*01e8*/ 	.short	0x010a
        /*01ea*/ 	.byte	0x3f
	.zero		1


	//   ....[21]....
        /*01ec*/ 	.word	0x00005fb0
        /*01f0*/ 	.word	0x00000003
        /*01f4*/ 	.word	0x00000058
        /*01f8*/ 	.short	0x0101
        /*01fa*/ 	.byte	0x3f
	.zero		1


	//   ....[22]....
        /*01fc*/ 	.word	0x00006740
        /*0200*/ 	.word	0x00000007
        /*0204*/ 	.word	0x00000000
        /*0208*/ 	.short	0x010a
        /*020a*/ 	.byte	0x3f
	.zero		1


	//   ....[23]....
        /*020c*/ 	.word	0x000067c0
        /*0210*/ 	.word	0x00000003
        /*0214*/ 	.word	0x00000000
        /*0218*/ 	.short	0x010a
        /*021a*/ 	.byte	0x3f
	.zero		1


	//   ....[24]....
        /*021c*/ 	.word	0x00006820
        /*0220*/ 	.word	0x0000005d
        /*0224*/ 	.word	0x00000000
        /*0228*/ 	.short	0x010a
        /*022a*/ 	.byte	0x3f
	.zero		1


	//   ....[25]....
        /*022c*/ 	.word	0x00006870
        /*0230*/ 	.word	0x00000003
        /*0234*/ 	.word	0x00000000
        /*0238*/ 	.short	0x010a
        /*023a*/ 	.byte	0x3f
	.zero		1


	//   ....[26]....
        /*023c*/ 	.word	0x000068d0
        /*0240*/ 	.word	0x00000004
        /*0244*/ 	.word	0x00000000
        /*0248*/ 	.short	0x010a
        /*024a*/ 	.byte	0x3f
	.zero		1


	//   ....[27]....
        /*024c*/ 	.word	0x00006920
        /*0250*/ 	.word	0x0000005d
        /*0254*/ 	.word	0x00000010
        /*0258*/ 	.short	0x010a
        /*025a*/ 	.byte	0x3f
	.zero		1


	//   ....[28]....
        /*025c*/ 	.word	0x000069f0
        /*0260*/ 	.word	0x0000000a
        /*0264*/ 	.word	0x00000010
        /*0268*/ 	.short	0x010a
        /*026a*/ 	.byte	0x3f
	.zero		1


	//   ....[29]....
        /*026c*/ 	.word	0x00006ac0
        /*0270*/ 	.word	0x00000007
        /*0274*/ 	.word	0x00000000
        /*0278*/ 	.short	0x010a
        /*027a*/ 	.byte	0x3f
	.zero		1


	//----- nvinfo : EIATTR_NUM_MBARRIERS
	.align		4
.L_35:
        /*027c*/ 	.byte	0x03, 0x38
        /*027e*/ 	.short	0x000a


	//----- nvinfo : EIATTR_EXIT_INSTR_OFFSETS
	.align		4
        /*0280*/ 	.byte	0x04, 0x1c
        /*0282*/ 	.short	(.L_37 - .L_36)


	//   ....[0]....
.L_36:
        /*0284*/ 	.word	0x00001200


	//   ....[1]....
        /*0288*/ 	.word	0x00001260


	//   ....[2]....
        /*028c*/ 	.word	0x00005940


	//   ....[3]....
        /*0290*/ 	.word	0x00005970


	//   ....[4]....
        /*0294*/ 	.word	0x00006810


	//----- nvinfo : EIATTR_MAX_THREADS
	.align		4
.L_37:
        /*0298*/ 	.byte	0x04, 0x05
        /*029a*/ 	.short	(.L_39 - .L_38)
.L_38:
        /*029c*/ 	.word	0x00000180
        /*02a0*/ 	.word	0x00000001
        /*02a4*/ 	.word	0x00000001


	//----- nvinfo : EIATTR_CRS_STACK_SIZE
	.align		4
.L_39:
        /*02a8*/ 	.byte	0x04, 0x1e
        /*02aa*/ 	.short	(.L_41 - .L_40)
.L_40:
        /*02ac*/ 	.word	0x00000000


	//----- nvinfo : EIATTR_CBANK_PARAM_SIZE
	.align		4
.L_41:
        /*02b0*/ 	.byte	0x03, 0x19
        /*02b2*/ 	.short	0x0470


	//----- nvinfo : EIATTR_PARAM_CBANK
	.align		4
        /*02b4*/ 	.byte	0x04, 0x0a
        /*02b6*/ 	.short	(.L_43 - .L_42)
	.align		4
.L_42:
        /*02b8*/ 	.word	index@(.nv.constant0._ZN7cutlass13device_kernelINS_4gemm6kernel13GemmUniversalIN4cute5tupleIJiiiiEEENS1_10collective13CollectiveMmaINS1_34MainloopSm90TmaGmmaWarpSpecializedILi2ENS5_IJNS4_1CILi1EEESB_SB_EEENS1_32KernelTmaWarpSpecializedPingpongEEENS5_IJNSA_ILi64EEENSA_ILi128EEESF_EEEaNS5_IJlSB_lEEEaSI_NS4_8TiledMMAINS4_8MMA_AtomIJNS4_4SM904GMMA27MMA_64x128x32_S32S8S8_SS_TNEEEENS4_6LayoutISC_NS5_IJNSA_ILi0EEESQ_SQ_EEEEENS5_IJNS4_10UnderscoreEST_ST_EEEEENS4_13SM90_TMA_LOADENS4_14ComposedLayoutINS4_7SwizzleILi2ELi4ELi3EEENS4_18smem_ptr_flag_bitsILi8EEENSP_INS5_IJNSA_ILi8EEESF_EEENS5_IJSF_SB_EEEEEEEvNS4_8identityESW_S16_vS17_EENS_8epilogue10collective6detail29Sm90TmaWarpSpecializedAdapterINS1A_15DefaultEpilogueIaSI_SI_NS19_6thread17LinearCombinationIaLi1EiiLNS1E_9ScaleType4KindE0ELNS_15FloatRoundStyleE2EaEENS1_15EpilogueDefaultEEEEEvvEEEEvNT_6ParamsE)
        /*02bc*/ 	.short	0x0210
        /*02be*/ 	.short	0x0470


	//----- nvinfo : EIATTR_SW_WAR
	.align		4
.L_43:
        /*02c0*/ 	.byte	0x04, 0x36
        /*02c2*/ 	.short	(.L_45 - .L_44)
.L_44:
        /*02c4*/ 	.word	0x00000008
.L_45:


//--------------------- .nv.callgraph             --------------------------
	.section	.nv.callgraph,"",@"SHT_CUDA_CALLGRAPH"
	.align	4
	.sectionentsize	8
	.align		4
        /*0000*/ 	.word	0x00000000
	.align		4
        /*0004*/ 	.word	0xffffffff
	.align		4
        /*0008*/ 	.word	index@(_ZN7cutlass13device_kernelINS_4gemm6kernel13GemmUniversalIN4cute5tupleIJiiiiEEENS1_10collective13CollectiveMmaINS1_34MainloopSm90TmaGmmaWarpSpecializedILi2ENS5_IJNS4_1CILi1EEESB_SB_EEENS1_32KernelTmaWarpSpecializedPingpongEEENS5_IJNSA_ILi64EEENSA_ILi128EEESF_EEEaNS5_IJlSB_lEEEaSI_NS4_8TiledMMAINS4_8MMA_AtomIJNS4_4SM904GMMA27MMA_64x128x32_S32S8S8_SS_TNEEEENS4_6LayoutISC_NS5_IJNSA_ILi0EEESQ_SQ_EEEEENS5_IJNS4_10UnderscoreEST_ST_EEEEENS4_13SM90_TMA_LOADENS4_14ComposedLayoutINS4_7SwizzleILi2ELi4ELi3EEENS4_18smem_ptr_flag_bitsILi8EEENSP_INS5_IJNSA_ILi8EEESF_EEENS5_IJSF_SB_EEEEEEEvNS4_8identityESW_S16_vS17_EENS_8epilogue10collective6detail29Sm90TmaWarpSpecializedAdapterINS1A_15DefaultEpilogueIaSI_SI_NS19_6thread17LinearCombinationIaLi1EiiLNS1E_9ScaleType4KindE0ELNS_15FloatRoundStyleE2EaEENS1_15EpilogueDefaultEEEEEvvEEEEvNT_6ParamsE)
	.align		4
        /*000c*/ 	.word	index@(__assertfail)
	.align		4
        /*0010*/ 	.word	0x00000000
	.align		4
        /*0014*/ 	.word	0xfffffffe
	.align		4
        /*0018*/ 	.word	0x00000000
	.align		4
        /*001c*/ 	.word	0xfffffffd
	.align		4
        /*0020*/ 	.word	0x00000000
	.align		4
        /*0024*/ 	.word	0xfffffffc


//--------------------- .nv.constant4             --------------------------
	.section	.nv.constant4,"a",@progbits
	.align	8
	.align		8
.nv.constant4:
        /*0000*/ 	.dword	__assertfail
	.align		8
        /*0008*/ 	.dword	__unnamed_1
	.align		8
        /*0010*/ 	.dword	_ZN40_INTERNAL_5911812f_4_k_cu_36b924b9_208124cuda3std3__45__cpo5beginE
	.align		8
        /*0018*/ 	.dword	_ZN40_INTERNAL_5911812f_4_k_cu_36b924b9_208124cuda3std3__45__cpo3endE
	.align		8
        /*0020*/ 	.dword	_ZN40_INTERNAL_5911812f_4_k_cu_36b924b9_208124cuda3std3__45__cpo6cbeginE
	.align		8
        /*0028*/ 	.dword	_ZN40_INTERNAL_5911812f_4_k_cu_36b924b9_208124cuda3std3__45__cpo4cendE
	.align		8
        /*0030*/ 	.dword	_ZN40_INTERNAL_5911812f_4_k_cu_36b924b9_208124cuda3std3__442_GLOBAL__N__5911812f_4_k_cu_36b924b9_208126ignoreE
	.align		8
        /*0038*/ 	.dword	_ZN40_INTERNAL_5911812f_4_k_cu_36b924b9_208124cuda3std3__419piecewise_constructE
	.align		8
        /*0040*/ 	.dword	_ZN40_INTERNAL_5911812f_4_k_cu_36b924b9_208124cuda3std3__48in_placeE
	.align		8
        /*0048*/ 	.dword	_ZN40_INTERNAL_5911812f_4_k_cu_36b924b9_208124cuda3std6ranges3__45__cpo4swapE
	.align		8
        /*0050*/ 	.dword	_ZN40_INTERNAL_5911812f_4_k_cu_36b924b9_208124cuda3std6ranges3__45__cpo9iter_moveE
	.align		8
        /*0058*/ 	.dword	_ZN40_INTERNAL_5911812f_4_k_cu_36b924b9_208124cute7productE
	.align		8
        /*0060*/ 	.dword	_ZN40_INTERNAL_5911812f_4_k_cu_36b924b9_208124cute1_E
	.align		8
        /*0068*/ 	.dword	$str$22
	.align		8
        /*0070*/ 	.dword	$str$23


//--------------------- .text._ZN7cutlass13device_kernelINS_4gemm6kernel13GemmUniversalIN4cute5tupleIJiiiiEEENS1_10collective13CollectiveMmaINS1_34MainloopSm90TmaGmmaWarpSpecializedILi2ENS5_IJNS4_1CILi1EEESB_SB_EEENS1_32KernelTmaWarpSpecializedPingpongEEENS5_IJNSA_ILi64EEENSA_ILi128EEESF_EEEaNS5_IJlSB_lEEEaSI_NS4_8TiledMMAINS4_8MMA_AtomIJNS4_4SM904GMMA27MMA_64x128x32_S32S8S8_SS_TNEEEENS4_6LayoutISC_NS5_IJNSA_ILi0EEESQ_SQ_EEEEENS5_IJNS4_10UnderscoreEST_ST_EEEEENS4_13SM90_TMA_LOADENS4_14ComposedLayoutINS4_7SwizzleILi2ELi4ELi3EEENS4_18smem_ptr_flag_bitsILi8EEENSP_INS5_IJNSA_ILi8EEESF_EEENS5_IJSF_SB_EEEEEEEvNS4_8identityESW_S16_vS17_EENS_8epilogue10collective6detail29Sm90TmaWarpSpecializedAdapterINS1A_15DefaultEpilogueIaSI_SI_NS19_6thread17LinearCombinationIaLi1EiiLNS1E_9ScaleType4KindE0ELNS_15FloatRoundStyleE2EaEENS1_15EpilogueDefaultEEEEEvvEEEEvNT_6ParamsE --------------------------
	.section	.text._ZN7cutlass13device_kernelINS_4gemm6kernel13GemmUniversalIN4cute5tupleIJiiiiEEENS1_10collective13CollectiveMmaINS1_34MainloopSm90TmaGmmaWarpSpecializedILi2ENS5_IJNS4_1CILi1EEESB_SB_EEENS1_32KernelTmaWarpSpecializedPingpongEEENS5_IJNSA_ILi64EEENSA_ILi128EEESF_EEEaNS5_IJlSB_lEEEaSI_NS4_8TiledMMAINS4_8MMA_AtomIJNS4_4SM904GMMA27MMA_64x128x32_S32S8S8_SS_TNEEEENS4_6LayoutISC_NS5_IJNSA_ILi0EEESQ_SQ_EEEEENS5_IJNS4_10UnderscoreEST_ST_EEEEENS4_13SM90_TMA_LOADENS4_14ComposedLayoutINS4_7SwizzleILi2ELi4ELi3EEENS4_18smem_ptr_flag_bitsILi8EEENSP_INS5_IJNSA_ILi8EEESF_EEENS5_IJSF_SB_EEEEEEEvNS4_8identityESW_S16_vS17_EENS_8epilogue10collective6detail29Sm90TmaWarpSpecializedAdapterINS1A_15DefaultEpilogueIaSI_SI_NS19_6thread17LinearCombinationIaLi1EiiLNS1E_9ScaleType4KindE0ELNS_15FloatRoundStyleE2EaEENS1_15EpilogueDefaultEEEEEvvEEEEvNT_6ParamsE,"ax",@progbits
	.align	128
.text._ZN7cutlass13device_kernelINS_4gemm6kernel13GemmUniversalIN4cute5tupleIJiiiiEEENS1_10collective13CollectiveMmaINS1_34MainloopSm90TmaGmmaWarpSpecializedILi2ENS5_IJNS4_1CILi1EEESB_SB_EEENS1_32KernelTmaWarpSpecializedPingpongEEENS5_IJNSA_ILi64EEENSA_ILi128EEESF_EEEaNS5_IJlSB_lEEEaSI_NS4_8TiledMMAINS4_8MMA_AtomIJNS4_4SM904GMMA27MMA_64x128x32_S32S8S8_SS_TNEEEENS4_6LayoutISC_NS5_IJNSA_ILi0EEESQ_SQ_EEEEENS5_IJNS4_10UnderscoreEST_ST_EEEEENS4_13SM90_TMA_LOADENS4_14ComposedLayoutINS4_7SwizzleILi2ELi4ELi3EEENS4_18smem_ptr_flag_bitsILi8EEENSP_INS5_IJNSA_ILi8EEESF_EEENS5_IJSF_SB_EEEEEEEvNS4_8identityESW_S16_vS17_EENS_8epilogue10collective6detail29Sm90TmaWarpSpecializedAdapterINS1A_15DefaultEpilogueIaSI_SI_NS19_6thread17LinearCombinationIaLi1EiiLNS1E_9ScaleType4KindE0ELNS_15FloatRoundStyleE2EaEENS1_15EpilogueDefaultEEEEEvvEEEEvNT_6ParamsE:
        .type           _ZN7cutlass13device_kernelINS_4gemm6kernel13GemmUniversalIN4cute5tupleIJiiiiEEENS1_10collective13CollectiveMmaINS1_34MainloopSm90TmaGmmaWarpSpecializedILi2ENS5_IJNS4_1CILi1EEESB_SB_EEENS1_32KernelTmaWarpSpecializedPingpongEEENS5_IJNSA_ILi64EEENSA_ILi128EEESF_EEEaNS5_IJlSB_lEEEaSI_NS4_8TiledMMAINS4_8MMA_AtomIJNS4_4SM904GMMA27MMA_64x128x32_S32S8S8_SS_TNEEEENS4_6LayoutISC_NS5_IJNSA_ILi0EEESQ_SQ_EEEEENS5_IJNS4_10UnderscoreEST_ST_EEEEENS4_13SM90_TMA_LOADENS4_14ComposedLayoutINS4_7SwizzleILi2ELi4ELi3EEENS4_18smem_ptr_flag_bitsILi8EEENSP_INS5_IJNSA_ILi8EEESF_EEENS5_IJSF_SB_EEEEEEEvNS4_8identityESW_S16_vS17_EENS_8epilogue10collective6detail29Sm90TmaWarpSpecializedAdapterINS1A_15DefaultEpilogueIaSI_SI_NS19_6thread17LinearCombinationIaLi1EiiLNS1E_9ScaleType4KindE0ELNS_15FloatRoundStyleE2EaEENS1_15EpilogueDefaultEEEEEvvEEEEvNT_6ParamsE,@function
        .size           _ZN7cutlass13device_kernelINS_4gemm6kernel13GemmUniversalIN4cute5tupleIJiiiiEEENS1_10collective13CollectiveMmaINS1_34MainloopSm90TmaGmmaWarpSpecializedILi2ENS5_IJNS4_1CILi1EEESB_SB_EEENS1_32KernelTmaWarpSpecializedPingpongEEENS5_IJNSA_ILi64EEENSA_ILi128EEESF_EEEaNS5_IJlSB_lEEEaSI_NS4_8TiledMMAINS4_8MMA_AtomIJNS4_4SM904GMMA27MMA_64x128x32_S32S8S8_SS_TNEEEENS4_6LayoutISC_NS5_IJNSA_ILi0EEESQ_SQ_EEEEENS5_IJNS4_10UnderscoreEST_ST_EEEEENS4_13SM90_TMA_LOADENS4_14ComposedLayoutINS4_7SwizzleILi2ELi4ELi3EEENS4_18smem_ptr_flag_bitsILi8EEENSP_INS5_IJNSA_ILi8EEESF_EEENS5_IJSF_SB_EEEEEEEvNS4_8identityESW_S16_vS17_EENS_8epilogue10collective6detail29Sm90TmaWarpSpecializedAdapterINS1A_15DefaultEpilogueIaSI_SI_NS19_6thread17LinearCombinationIaLi1EiiLNS1E_9ScaleType4KindE0ELNS_15FloatRoundStyleE2EaEENS1_15EpilogueDefaultEEEEEvvEEEEvNT_6ParamsE,(.L_x_196 - _ZN7cutlass13device_kernelINS_4gemm6kernel13GemmUniversalIN4cute5tupleIJiiiiEEENS1_10collective13CollectiveMmaINS1_34MainloopSm90TmaGmmaWarpSpecializedILi2ENS5_IJNS4_1CILi1EEESB_SB_EEENS1_32KernelTmaWarpSpecializedPingpongEEENS5_IJNSA_ILi64EEENSA_ILi128EEESF_EEEaNS5_IJlSB_lEEEaSI_NS4_8TiledMMAINS4_8MMA_AtomIJNS4_4SM904GMMA27MMA_64x128x32_S32S8S8_SS_TNEEEENS4_6LayoutISC_NS5_IJNSA_ILi0EEESQ_SQ_EEEEENS5_IJNS4_10UnderscoreEST_ST_EEEEENS4_13SM90_TMA_LOADENS4_14ComposedLayoutINS4_7SwizzleILi2ELi4ELi3EEENS4_18smem_ptr_flag_bitsILi8EEENSP_INS5_IJNSA_ILi8EEESF_EEENS5_IJSF_SB_EEEEEEEvNS4_8identityESW_S16_vS17_EENS_8epilogue10collective6detail29Sm90TmaWarpSpecializedAdapterINS1A_15DefaultEpilogueIaSI_SI_NS19_6thread17LinearCombinationIaLi1EiiLNS1E_9ScaleType4KindE0ELNS_15FloatRoundStyleE2EaEENS1_15EpilogueDefaultEEEEEvvEEEEvNT_6ParamsE)
        .other          _ZN7cutlass13device_kernelINS_4gemm6kernel13GemmUniversalIN4cute5tupleIJiiiiEEENS1_10collective13CollectiveMmaINS1_34MainloopSm90TmaGmmaWarpSpecializedILi2ENS5_IJNS4_1CILi1EEESB_SB_EEENS1_32KernelTmaWarpSpecializedPingpongEEENS5_IJNSA_ILi64EEENSA_ILi128EEESF_EEEaNS5_IJlSB_lEEEaSI_NS4_8TiledMMAINS4_8MMA_AtomIJNS4_4SM904GMMA27MMA_64x128x32_S32S8S8_SS_TNEEEENS4_6LayoutISC_NS5_IJNSA_ILi0EEESQ_SQ_EEEEENS5_IJNS4_10UnderscoreEST_ST_EEEEENS4_13SM90_TMA_LOADENS4_14ComposedLayoutINS4_7SwizzleILi2ELi4ELi3EEENS4_18smem_ptr_flag_bitsILi8EEENSP_INS5_IJNSA_ILi8EEESF_EEENS5_IJSF_SB_EEEEEEEvNS4_8identityESW_S16_vS17_EENS_8epilogue10collective6detail29Sm90TmaWarpSpecializedAdapterINS1A_15DefaultEpilogueIaSI_SI_NS19_6thread17LinearCombinationIaLi1EiiLNS1E_9ScaleType4KindE0ELNS_15FloatRoundStyleE2EaEENS1_15EpilogueDefaultEEEEEvvEEEEvNT_6ParamsE,@"STO_CUDA_ENTRY STV_DEFAULT"
_ZN7cutlass13device_kernelINS_4gemm6kernel13GemmUniversalIN4cute5tupleIJiiiiEEENS1_10collective13CollectiveMmaINS1_34MainloopSm90TmaGmmaWarpSpecializedILi2ENS5_IJNS4_1CILi1EEESB_SB_EEENS1_32KernelTmaWarpSpecializedPingpongEEENS5_IJNSA_ILi64EEENSA_ILi128EEESF_EEEaNS5_IJlSB_lEEEaSI_NS4_8TiledMMAINS4_8MMA_AtomIJNS4_4SM904GMMA27MMA_64x128x32_S32S8S8_SS_TNEEEENS4_6LayoutISC_NS5_IJNSA_ILi0EEESQ_SQ_EEEEENS5_IJNS4_10UnderscoreEST_ST_EEEEENS4_13SM90_TMA_LOADENS4_14ComposedLayoutINS4_7SwizzleILi2ELi4ELi3EEENS4_18smem_ptr_flag_bitsILi8EEENSP_INS5_IJNSA_ILi8EEESF_EEENS5_IJSF_SB_EEEEEEEvNS4_8identityESW_S16_vS17_EENS_8epilogue10collective6detail29Sm90TmaWarpSpecializedAdapterINS1A_15DefaultEpilogueIaSI_SI_NS19_6thread17LinearCombinationIaLi1EiiLNS1E_9ScaleType4KindE0ELNS_15FloatRoundStyleE2EaEENS1_15EpilogueDefaultEEEEEvvEEEEvNT_6ParamsE:
[----:B------:R-:W0:Y:S01]  /*0000*/  LDC R1, c[0x0][0x28] ;  /* 0x00000a00ff017b82 */ /* 0x000e220000000800 */
[----:B------:R-:W1:Y:S01]  /*0010*/  S2R R4, SR_TID.X ;  /* 0x0000000000047919 */ /* 0x000e620000002100 */
[----:B------:R-:W-:Y:S01]  /*0020*/  ELECT P0, URZ, PT ;  /* 0x00000000003f782f */ /* 0x000fe20003800000 */
[----:B------:R-:W-:Y:S01]  /*0030*/  BSSY B0, `(.L_x_0) ;  /* 0x0000014000007945 */ /* 0x000fe20003800000 */
[----:B-1----:R-:W-:-:S05]  /*0040*/  SHF.R.U32.HI R0, RZ, 0x5, R4 ;  /* 0x00000005ff007819 */ /* 0x002fca0000011604 */
[----:B------:R-:W1:Y:S02]  /*0050*/  SHFL.IDX PT, R2, R0, RZ, 0x1f ;  /* 0x00001fff00027589 */ /* 0x000e6400000e0000 */
[----:B-1----:R-:W-:Y:S02]  /*0060*/  R2UR UR8, R2 ;  /* 0x00000000020872ca */ /* 0x002fe400000e0000 */
[----:B------:R-:W-:-:S05]  /*0070*/  SHF.R.U32.HI R2, RZ, 0x7, R4 ;  /* 0x00000007ff027819 */ /* 0x000fca0000011604 */
[----:B------:R1:W2:Y:S06]  /*0080*/  SHFL.IDX PT, R3, R2, RZ, 0x1f ;  /* 0x00001fff02037589 */ /* 0x0002ac00000e0000 */
[----:B------:R-:W-:Y:S02]  /*0090*/  USHF.R.S32.HI UR4, URZ, 0x1f, UR8 ;  /* 0x0000001f3f047899 */ /* 0x000fe40008011408 */
[----:B------:R-:W-:Y:S02]  /*00a0*/  ISETP.NE.OR P0, PT, RZ, UR8, !P0 ;  /* 0x00000008ff007c0c */ /* 0x000fe4000c705670 */
[----:B------:R-:W-:-:S04]  /*00b0*/  ULEA.HI UR4, UR4, UR8, URZ, 0x2 ;  /* 0x0000000804047291 */ /* 0x000fc8000f8f103f */
[----:B------:R-:W-:-:S04]  /*00c0*/  ULOP3.LUT UR4, UR4, 0xfffffffc, URZ, 0xc0, !UPT ;  /* 0xfffffffc04047892 */ /* 0x000fc8000f8ec03f */
[----:B------:R-:W-:-:S03]  /*00d0*/  UIADD3 UR8, UR8, -UR4, URZ ;  /* 0x8000000408087290 */ /* 0x000fc6000fffe03f */
[----:B01----:R-:W-:Y:S09]  /*00e0*/  @P0 BRA `(.L_x_1) ;  /* 0x0000000000200947 */ /* 0x003ff20003800000 */
[----:B------:R-:W-:Y:S02]  /*00f0*/  ULDC.64 UR4, c[0x0][0x198] ;  /* 0x0000660000047ab9 */ /* 0x000fe40000000a00 */
[----:B------:R-:W-:Y:S02]  /*0100*/  UIADD3 UR6, UP0, UR4, 0xf0, URZ ;  /* 0x000000f004067890 */ /* 0x000fe4000ff1e03f */
[----:B------:R-:W-:Y:S02]  /*0110*/  UIADD3 UR4, UP1, UR4, 0x1f0, URZ ;  /* 0x000001f004047890 */ /* 0x000fe4000ff3e03f */
[----:B------:R-:W-:Y:S02]  /*0120*/  UIADD3.X UR7, URZ, UR5, URZ, UP0, !UPT ;  /* 0x000000053f077290 */ /* 0x000fe400087fe43f */
[----:B------:R-:W-:-:S07]  /*0130*/  UIADD3.X UR5, URZ, UR5, URZ, UP1, !UPT ;  /* 0x000000053f057290 */ /* 0x000fce0008ffe43f */
[----:B------:R0:W-:Y:S02]  /*0140*/  UTMACCTL.PF [UR6] ;  /* 0x00000000060079b9 */ /* 0x0001e40008040000 */
[----:B------:R0:W-:Y:S02]  /*0150*/  UTMACCTL.PF [UR4] ;  /* 0x00000000040079b9 */ /* 0x0001e40008040000 */
[----:B0-----:R-:W-:Y:S01]  /*0160*/  NOP ;  /* 0x0000000000007918 */ /* 0x001fe20000000000 */
.L_x_1:
[----:B------:R-:W-:Y:S05]  /*0170*/  BSYNC B0 ;  /* 0x0000000000007941 */ /* 0x000fea0003800000 */
.L_x_0:
[----:B------:R-:W0:Y:S01]  /*0180*/  SHFL.IDX PT, R5, R0, RZ, 0x1f ;  /* 0x00001fff00057589 */ /* 0x000e2200000e0000 */
[----:B--2---:R-:W-:Y:S01]  /*0190*/  R2UR UR15, R3 ;  /* 0x00000000030f72ca */ /* 0x004fe200000e0000 */
[----:B------:R-:W-:-:S04]  /*01a0*/  UISETP.NE.AND UP0, UPT, UR8, 0x3, UPT ;  /* 0x000000030800788c */ /* 0x000fc8000bf05270 */
[----:B------:R-:W-:-:S08]  /*01b0*/  UISETP.EQ.OR UP0, UPT, UR8, URZ, !UP0 ;  /* 0x0000003f0800728c */ /* 0x000fd0000c702670 */
[----:B------:R-:W-:Y:S02]  /*01c0*/  UIADD3 UR18, UR15, -0x1, URZ ;  /* 0xffffffff0f127890 */ /* 0x000fe4000fffe03f */
[----:B------:R-:W-:Y:S02]  /*01d0*/  UISETP.EQ.AND UP0, UPT, UR15, URZ, UP0 ;  /* 0x0000003f0f00728c */ /* 0x000fe40008702270 */
[----:B------:R-:W-:Y:S02]  /*01e0*/  UISETP.GE.U32.AND UP1, UPT, UR18, 0x2, UPT ;  /* 0x000000021200788c */ /* 0x000fe4000bf26070 */
[----:B------:R-:W-:Y:S01]  /*01f0*/  USEL UR41, URZ, 0x1, !UP0 ;  /* 0x000000013f297887 */ /* 0x000fe2000c000000 */
[----:B0-----:R-:W-:-:S03]  /*0200*/  ISETP.NE.AND P0, PT, R5, RZ, PT ;  /* 0x000000ff0500720c */ /* 0x001fc60003f05270 */
[----:B------:R-:W-:-:S10]  /*0210*/  USEL UR41, UR41, 0x2, UP1 ;  /* 0x0000000229297887 */ /* 0x000fd40008800000 */
[----:B------:R-:W-:Y:S05]  /*0220*/  @P0 BRA `(.L_x_2) ;  /* 0x0000000000480947 */ /* 0x000fea0003800000 */
[----:B------:R-:W0:Y:S01]  /*0230*/  S2UR UR9, SR_CgaCtaId ;  /* 0x00000000000979c3 */ /* 0x000e220000008800 */
[----:B------:R-:W-:Y:S01]  /*0240*/  UMOV UR4, 0x400 ;  /* 0x0000040000047882 */ /* 0x000fe20000000000 */
[----:B------:R-:W-:Y:S01]  /*0250*/  UMOV UR5, 0x1 ;  /* 0x0000000100057882 */ /* 0x000fe20000000000 */
[----:B------:R-:W-:Y:S01]  /*0260*/  UMOV UR6, 0x80 ;  /* 0x0000008000067882 */ /* 0x000fe20000000000 */
[----:B------:R-:W-:Y:S01]  /*0270*/  ELECT P0, URZ, PT ;  /* 0x00000000003f782f */ /* 0x000fe20003800000 */
[----:B------:R-:W-:-:S04]  /*0280*/  UIADD3 UR6, -UR6, 0x100000, URZ ;  /* 0x0010000006067890 */ /* 0x000fc8000fffe13f */
[----:B------:R-:W-:Y:S02]  /*0290*/  USHF.L.U32 UR7, UR6, 0xb, URZ ;  /* 0x0000000b06077899 */ /* 0x000fe4000800063f */
[----:B------:R-:W-:Y:S02]  /*02a0*/  USHF.L.U32 UR6, UR6, 0x1, URZ ;  /* 0x0000000106067899 */ /* 0x000fe4000800063f */
[----:B0-----:R-:W-:Y:S02]  /*02b0*/  ULEA UR9, UR9, UR4, 0x18 ;  /* 0x0000000409097291 */ /* 0x001fe4000f8ec03f */
[----:B------:R-:W-:-:S04]  /*02c0*/  UIADD3 UR4, -UR5, 0x100000, URZ ;  /* 0x0010000005047890 */ /* 0x000fc8000fffe13f */
[----:B------:R-:W-:Y:S02]  /*02d0*/  USHF.L.U32 UR5, UR4, 0xb, URZ ;  /* 0x0000000b04057899 */ /* 0x000fe4000800063f */
[----:B------:R-:W-:Y:S01]  /*02e0*/  USHF.L.U32 UR4, UR4, 0x1, URZ ;  /* 0x0000000104047899 */ /* 0x000fe2000800063f */
[----:B------:R-:W0:Y:S11]  /*02f0*/  FENCE.VIEW.ASYNC.S ;  /* 0x00000000000073c6 */ /* 0x000e360000000000 */
[----:B0-----:R0:W1:Y:S01]  /*0300*/  SYNCS.EXCH.64 URZ, [UR9], UR4 ;  /* 0x00000004093f75b2 */ /* 0x0010620008000100 */
[----:B------:R0:W2:Y:S01]  /*0310*/  SYNCS.EXCH.64 URZ, [UR9+0x10], UR6 ;  /* 0x00001006093f75b2 */ /* 0x0000a20008000100 */
[----:B------:R0:W3:Y:S01]  /*0320*/  SYNCS.EXCH.64 URZ, [UR9+0x8], UR4 ;  /* 0x00000804093f75b2 */ /* 0x0000e20008000100 */
[----:B------:R0:W4:Y:S01]  /*0330*/  SYNCS.EXCH.64 URZ, [UR9+0x18], UR6 ;  /* 0x00001806093f75b2 */ /* 0x0001220008000100 */
[----:B------:R-:W-:Y:S01]  /*0340*/  NOP ;  /* 0x0000000000007918 */ /* 0x000fe20000000000 */
.L_x_2:
[----:B------:R-:W5:Y:S01]  /*0350*/  SHFL.IDX PT, R5, R0, RZ, 0x1f ;  /* 0x00001fff00057589 */ /* 0x000f6200000e0000 */
[----:B------:R-:W-:Y:S01]  /*0360*/  ELECT P0, URZ, PT ;  /* 0x00000000003f782f */ /* 0x000fe20003800000 */
[----:B------:R-:W-:Y:S01]  /*0370*/  NOP ;  /* 0x0000000000007918 */ /* 0x000fe20000000000 */
[----:B------:R-:W-:Y:S01]  /*0380*/  ELECT P1, URZ, PT ;  /* 0x00000000003f782f */ /* 0x000fe20003820000 */
[----:B------:R-:W1:Y:S01]  /*0390*/  SHFL.IDX PT, R3, R0, RZ, 0x1f ;  /* 0x00001fff00037589 */ /* 0x000e6200000e0000 */
[----:B0-----:R-:W-:Y:S01]  /*03a0*/  UMOV UR4, 0x20 ;  /* 0x0000002000047882 */ /* 0x001fe20000000000 */
[----:B------:R-:W-:Y:S01]  /*03b0*/  UMOV UR12, 0x80 ;  /* 0x00000080000c7882 */ /* 0x000fe20000000000 */
[----:B------:R-:W-:Y:S01]  /*03c0*/  NOP ;  /* 0x0000000000007918 */ /* 0x000fe20000000000 */
[----:B------:R0:W0:Y:S01]  /*03d0*/  SHFL.IDX PT, R0, R2, RZ, 0x1f ;  /* 0x00001fff02007589 */ /* 0x00002200000e0000 */
[----:B------:R-:W-:Y:S01]  /*03e0*/  ULDC.64 UR50, c[0x0][0x208] ;  /* 0x0000820000327ab9 */ /* 0x000fe20000000a00 */
[----:B-----5:R-:W-:-:S02]  /*03f0*/  ISETP.NE.OR P0, PT, R5, RZ, !P0 ;  /* 0x000000ff0500720c */ /* 0x020fc40004705670 */
[----:B-1----:R-:W-:Y:S02]  /*0400*/  ISETP.NE.OR P1, PT, R3, RZ, !P1 ;  /* 0x000000ff0300720c */ /* 0x002fe40004f25670 */
[----:B------:R-:W-:-:S04]  /*0410*/  SHF.R.S32.HI R3, RZ, 0x1f, R4 ;  /* 0x0000001fff037819 */ /* 0x000fc80000011404 */
[----:B------:R-:W-:-:S05]  /*0420*/  LEA.HI R3, R3, R4, RZ, 0x7 ;  /* 0x0000000403037211 */ /* 0x000fca00078f38ff */
[----:B------:R-:W-:Y:S01]  /*0430*/  VOTEU.ALL UP0, P0 ;  /* 0x00000000003f7886 */ /* 0x000fe20000000000 */
[----:B------:R-:W-:Y:S01]  /*0440*/  LOP3.LUT R3, R3, 0xffffff80, RZ, 0xc0, !PT ;  /* 0xffffff8003037812 */ /* 0x000fe200078ec0ff */
[----:B------:R-:W-:-:S03]  /*0450*/  VOTEU.ALL UP1, P1 ;  /* 0x00000000003f7886 */ /* 0x000fc60000820000 */
[----:B------:R-:W1:Y:S01]  /*0460*/  @!UP0 S2UR UR7, SR_CgaCtaId ;  /* 0x00000000000789c3 */ /* 0x000e620000008800 */
[----:B------:R-:W-:Y:S01]  /*0470*/  @!UP0 UMOV UR6, 0x400 ;  /* 0x0000040000068882 */ /* 0x000fe20000000000 */
[----:B------:R-:W-:-:S04]  /*0480*/  @!UP0 UIADD3 UR4, -UR4, 0x100000, URZ ;  /* 0x0010000004048890 */ /* 0x000fc8000fffe13f */
[----:B------:R-:W-:Y:S02]  /*0490*/  @!UP0 USHF.L.U32 UR5, UR4, 0xb, URZ ;  /* 0x0000000b04058899 */ /* 0x000fe4000800063f */
[----:B------:R-:W-:Y:S01]  /*04a0*/  @!UP0 USHF.L.U32 UR4, UR4, 0x1, URZ ;  /* 0x0000000104048899 */ /* 0x000fe2000800063f */
[----:B------:R-:W-:Y:S01]  /*04b0*/  IMAD.IADD R3, R4, 0x1, -R3 ;  /* 0x0000000104037824 */ /* 0x000fe200078e0a03 */
[----:B------:R-:W-:Y:S01]  /*04c0*/  @!UP1 UMOV UR10, 0x400 ;  /* 0x00000400000a9882 */ /* 0x000fe20000000000 */
[----:B------:R-:W-:Y:S01]  /*04d0*/  VOTEU.ALL UP2, P1 ;  /* 0x00000000003f7886 */ /* 0x000fe20000840000 */
[----:B------:R-:W-:Y:S01]  /*04e0*/  VOTEU.ALL UP3, P1 ;  /* 0x00000000003f7886 */ /* 0x000fe20000860000 */
[----:B------:R-:W-:Y:S01]  /*04f0*/  VOTEU.ALL UP4, P1 ;  /* 0x00000000003f7886 */ /* 0x000fe20000880000 */
[----:B------:R-:W5:Y:S01]  /*0500*/  @!UP1 S2UR UR11, SR_CgaCtaId ;  /* 0x00000000000b99c3 */ /* 0x000f620000008800 */
[----:B------:R-:W-:Y:S01]  /*0510*/  VOTEU.ALL UP5, P1 ;  /* 0x00000000003f7886 */ /* 0x000fe200008a0000 */
[----:B------:R-:W-:Y:S01]  /*0520*/  ISETP.NE.AND P1, PT, RZ, UR15, PT ;  /* 0x0000000fff007c0c */ /* 0x000fe2000bf25270 */
[----:B-1----:R-:W-:-:S02]  /*0530*/  @!UP0 ULEA UR9, UR7, UR6, 0x18 ;  /* 0x0000000607098291 */ /* 0x002fc4000f8ec03f */
[----:B------:R-:W-:-:S04]  /*0540*/  @!UP1 UIADD3 UR6, -UR12, 0x100000, URZ ;  /* 0x001000000c069890 */ /* 0x000fc8000fffe13f */
[----:B------:R-:W-:Y:S02]  /*0550*/  @!UP1 USHF.L.U32 UR7, UR6, 0xb, URZ ;  /* 0x0000000b06079899 */ /* 0x000fe4000800063f */
[----:B------:R-:W-:Y:S01]  /*0560*/  @!UP1 USHF.L.U32 UR6, UR6, 0x1, URZ ;  /* 0x0000000106069899 */ /* 0x000fe2000800063f */
[----:B------:R-:W-:Y:S01]  /*0570*/  VOTEU.ALL UP0, P0 ;  /* 0x00000000003f7886 */ /* 0x000fe20000000000 */
[----:B-----5:R-:W-:Y:S01]  /*0580*/  @!UP1 ULEA UR10, UR11, UR10, 0x18 ;  /* 0x0000000a0b0a9291 */ /* 0x020fe2000f8ec03f */
[----:B------:R-:W-:Y:S01]  /*0590*/  VOTEU.ALL UP1, P0 ;  /* 0x00000000003f7886 */ /* 0x000fe20000020000 */
[----:B------:R-:W1:Y:S02]  /*05a0*/  FENCE.VIEW.ASYNC.S ;  /* 0x00000000000073c6 */ /* 0x000e640000000000 */
[----:B-1----:R-:W2:Y:S02]  /*05b0*/  @!UP0 SYNCS.EXCH.64 URZ, [UR9+0x50], UR4 ;  /* 0x00005004093f85b2 */ /* 0x002ea40008000100 */
[----:B------:R1:W2:Y:S01]  /*05c0*/  @!UP1 SYNCS.EXCH.64 URZ, [UR9+0x58], UR4 ;  /* 0x00005804093f95b2 */ /* 0x0002a20008000100 */
[----:B------:R-:W-:Y:S01]  /*05d0*/  NOP ;  /* 0x0000000000007918 */ /* 0x000fe20000000000 */
[----:B-1----:R-:W-:-:S02]  /*05e0*/  ULDC.64 UR4, c[0x0][0x598] ;  /* 0x0001660000047ab9 */ /* 0x002fc40000000a00 */
[----:B------:R-:W-:Y:S02]  /*05f0*/  ISETP.NE.U32.AND P0, PT, RZ, UR4, PT ;  /* 0x00000004ff007c0c */ /* 0x000fe4000bf05070 */
[----:B------:R1:W2:Y:S02]  /*0600*/  @!UP2 SYNCS.EXCH.64 URZ, [UR10+0x30], UR6 ;  /* 0x000030060a3fa5b2 */ /* 0x0002a40008000100 */
[----:B------:R-:W-:Y:S01]  /*0610*/  ISETP.NE.AND.EX P0, PT, RZ, UR5, PT, P0 ;  /* 0x00000005ff007c0c */ /* 0x000fe2000bf05300 */
[----:B------:R1:W2:Y:S01]  /*0620*/  @!UP3 SYNCS.EXCH.64 URZ, [UR10+0x38], UR6 ;  /* 0x000038060a3fb5b2 */ /* 0x0002a20008000100 */
[----:B------:R1:W2:Y:S01]  /*0630*/  @!UP4 SYNCS.EXCH.64 URZ, [UR10+0x40], UR6 ;  /* 0x000040060a3fc5b2 */ /* 0x0002a20008000100 */
[----:B------:R1:W2:Y:S01]  /*0640*/  @!UP5 SYNCS.EXCH.64 URZ, [UR10+0x48], UR6 ;  /* 0x000048060a3fd5b2 */ /* 0x0002a20008000100 */
[----:B------:R-:W-:Y:S01]  /*0650*/  NOP ;  /* 0x0000000000007918 */ /* 0x000fe20000000000 */
[----:B--234-:R-:W-:Y:S08]  /*0660*/  BAR.SYNC.DEFER_BLOCKING 0x0 ;  /* 0x0000000000007b1d */ /* 0x01cff00000010000 */
[----:B01----:R-:W-:Y:S05]  /*0670*/  @!P0 BRA `(.L_x_3) ;  /* 0x00000000001c8947 */ /* 0x003fea0003800000 */
[----:B------:R-:W0:Y:S02]  /*0680*/  LDC.64 R6, c[0x0][0x598] ;  /* 0x00016600ff067b82 */ /* 0x000e240000000a00 */
[----:B0-----:R-:W2:Y:S02]  /*0690*/  LDG.E.64 R6, desc[UR50][R6.64] ;  /* 0x0000003206067981 */ /* 0x001ea4000c1e1b00 */
[----:B--2---:R-:W-:-:S04]  /*06a0*/  ISETP.NE.U32.AND P0, PT, R6, RZ, PT ;  /* 0x000000ff0600720c */ /* 0x004fc80003f05070 */
[----:B------:R-:W-:-:S13]  /*06b0*/  ISETP.NE.AND.EX P0, PT, R7, RZ, PT, P0 ;  /* 0x000000ff0700720c */ /* 0x000fda0003f05300 */
[----:B------:R-:W-:Y:S05]  /*06c0*/  @!P0 BRA `(.L_x_3) ;  /* 0x0000000000088947 */ /* 0x000fea0003800000 */
[----:B------:R1:W5:Y:S01]  /*06d0*/  LD.E R22, desc[UR50][R6.64] ;  /* 0x0000003206167980 */ /* 0x000362000c101900 */
[----:B------:R-:W-:Y:S05]  /*06e0*/  BRA `(.L_x_4) ;  /* 0x0000000000247947 */ /* 0x000fea0003800000 */
.L_x_3:
[----:B------:R-:W-:Y:S02]  /*06f0*/  ULDC.64 UR4, c[0x0][0x588] ;  /* 0x0001620000047ab9 */ /* 0x000fe40000000a00 */
[----:B------:R-:W-:-:S04]  /*0700*/  ISETP.NE.U32.AND P0, PT, RZ, UR4, PT ;  /* 0x00000004ff007c0c */ /* 0x000fc8000bf05070 */
[----:B------:R-:W-:-:S13]  /*0710*/  ISETP.NE.AND.EX P0, PT, RZ, UR5, PT, P0 ;  /* 0x00000005ff007c0c */ /* 0x000fda000bf05300 */
[----:B------:R-:W-:Y:S05]  /*0720*/  @!P0 BRA `(.L_x_5) ;  /* 0x00000000000c8947 */ /* 0x000fea0003800000 */
[----:B------:R-:W0:Y:S02]  /*0730*/  LDC.64 R22, c[0x0][0x588] ;  /* 0x00016200ff167b82 */ /* 0x000e240000000a00 */
[----:B0-----:R0:W5:Y:S01]  /*0740*/  LDG.E R22, desc[UR50][R22.64] ;  /* 0x0000003216167981 */ /* 0x001162000c1e1900 */
[----:B------:R-:W-:Y:S05]  /*0750*/  BRA `(.L_x_4) ;  /* 0x0000000000087947 */ /* 0x000fea0003800000 */
.L_x_5:
[----:B------:R-:W-:Y:S02]  /*0760*/  ULDC UR4, c[0x0][0x580] ;  /* 0x0001600000047ab9 */ /* 0x000fe40000000800 */
[----:B------:R-:W-:-:S07]  /*0770*/  IMAD.U32 R22, RZ, RZ, UR4 ;  /* 0x00000004ff167e24 */ /* 0x000fce000f8e00ff */
.L_x_4:
[----:B------:R-:W-:Y:S02]  /*0780*/  ULDC.64 UR4, c[0x0][0x5a0] ;  /* 0x0001680000047ab9 */ /* 0x000fe40000000a00 */
[----:B------:R-:W-:-:S04]  /*0790*/  ISETP.NE.U32.AND P0, PT, RZ, UR4, PT ;  /* 0x00000004ff007c0c */ /* 0x000fc8000bf05070 */
[----:B------:R-:W-:-:S13]  /*07a0*/  ISETP.NE.AND.EX P0, PT, RZ, UR5, PT, P0 ;  /* 0x00000005ff007c0c */ /* 0x000fda000bf05300 */
[----:B------:R-:W-:Y:S05]  /*07b0*/  @!P0 BRA `(.L_x_6) ;  /* 0x00000000001c8947 */ /* 0x000fea0003800000 */
[----:B-1----:R-:W1:Y:S02]  /*07c0*/  LDC.64 R6, c[0x0][0x5a0] ;  /* 0x00016800ff067b82 */ /* 0x002e640000000a00 */
[----:B-1----:R-:W2:Y:S02]  /*07d0*/  LDG.E.64 R6, desc[UR50][R6.64] ;  /* 0x0000003206067981 */ /* 0x002ea4000c1e1b00 */
[----:B--2---:R-:W-:-:S04]  /*07e0*/  ISETP.NE.U32.AND P0, PT, R6, RZ, PT ;  /* 0x000000ff0600720c */ /* 0x004fc80003f05070 */
[----:B------:R-:W-:-:S13]  /*07f0*/  ISETP.NE.AND.EX P0, PT, R7, RZ, PT, P0 ;  /* 0x000000ff0700720c */ /* 0x000fda0003f05300 */
[----:B------:R-:W-:Y:S05]  /*0800*/  @!P0 BRA `(.L_x_6) ;  /* 0x0000000000088947 */ /* 0x000fea0003800000 */
[----:B0-----:R2:W5:Y:S01]  /*0810*/  LD.E R23, desc[UR50][R6.64] ;  /* 0x0000003206177980 */ /* 0x001562000c101900 */
[----:B------:R-:W-:Y:S05]  /*0820*/  BRA `(.L_x_7) ;  /* 0x0000000000247947 */ /* 0x000fea0003800000 */
.L_x_6:
[----:B------:R-:W-:Y:S02]  /*0830*/  ULDC.64 UR4, c[0x0][0x590] ;  /* 0x0001640000047ab9 */ /* 0x000fe40000000a00 */
[----:B------:R-:W-:-:S04]  /*0840*/  ISETP.NE.U32.AND P0, PT, RZ, UR4, PT ;  /* 0x00000004ff007c0c */ /* 0x000fc8000bf05070 */
[----:B------:R-:W-:-:S13]  /*0850*/  ISETP.NE.AND.EX P0, PT, RZ, UR5, PT, P0 ;  /* 0x00000005ff007c0c */ /* 0x000fda000bf05300 */
[----:B------:R-:W-:Y:S05]  /*0860*/  @!P0 BRA `(.L_x_8) ;  /* 0x00000000000c8947 */ /* 0x000fea0003800000 */
[----:B-1----:R-:W0:Y:S02]  /*0870*/  LDC.64 R6, c[0x0][0x590] ;  /* 0x00016400ff067b82 */ /* 0x002e240000000a00 */
[----:B0-----:R0:W5:Y:S01]  /*0880*/  LDG.E R23, desc[UR50][R6.64] ;  /* 0x0000003206177981 */ /* 0x001162000c1e1900 */
[----:B------:R-:W-:Y:S05]  /*0890*/  BRA `(.L_x_7) ;  /* 0x0000000000087947 */ /* 0x000fea0003800000 */
.L_x_8:
[----:B------:R-:W-:Y:S02]  /*08a0*/  ULDC UR4, c[0x0][0x584] ;  /* 0x0001610000047ab9 */ /* 0x000fe40000000800 */
[----:B0-----:R-:W-:-:S07]  /*08b0*/  IMAD.U32 R23, RZ, RZ, UR4 ;  /* 0x00000004ff177e24 */ /* 0x001fce000f8e00ff */
.L_x_7:
[----:B------:R-:W3:Y:S01]  /*08c0*/  S2UR UR10, SR_CTAID.Y ;  /* 0x00000000000a79c3 */ /* 0x000ee20000002600 */
[----:B------:R-:W-:Y:S01]  /*08d0*/  ULDC UR5, c[0x0][0x65c] ;  /* 0x0001970000057ab9 */ /* 0x000fe20000000800 */
[----:B------:R-:W-:Y:S01]  /*08e0*/  UISETP.NE.AND UP0, UPT, UR15, 0x2, UPT ;  /* 0x000000020f00788c */ /* 0x000fe2000bf05270 */
[----:B------:R-:W-:Y:S01]  /*08f0*/  PRMT R5, RZ, 0x7610, R5 ;  /* 0x00007610ff057816 */ /* 0x000fe20000000005 */
[----:B------:R-:W-:Y:S01]  /*0900*/  UISETP.NE.AND UP2, UPT, UR5, 0x1, UPT ;  /* 0x000000010500788c */ /* 0x000fe2000bf45270 */
[----:B------:R-:W-:Y:S02]  /*0910*/  IMAD.MOV.U32 R19, RZ, RZ, -0x1 ;  /* 0xffffffffff137424 */ /* 0x000fe400078e00ff */
[----:B------:R-:W-:Y:S01]  /*0920*/  IMAD.MOV.U32 R18, RZ, RZ, -0x1 ;  /* 0xffffffffff127424 */ /* 0x000fe200078e00ff */
[----:B------:R-:W4:Y:S01]  /*0930*/  S2UR UR4, SR_CTAID.X ;  /* 0x00000000000479c3 */ /* 0x000f220000002500 */
[----:B------:R-:W-:-:S06]  /*0940*/  UP2UR UR39, UPR, URZ, 0x4 ;  /* 0x000000043f277883 */ /* 0x000fcc0008000000 */
[----:B------:R-:W-:Y:S01]  /*0950*/  @UP2 ULDC UR12, c[0x0][0x10] ;  /* 0x00000400000c2ab9 */ /* 0x000fe20000000800 */
[----:B------:R-:W-:Y:S01]  /*0960*/  @UP2 UMOV UR7, URZ ;  /* 0x0000003f00072c82 */ /* 0x000fe20008000000 */
[----:B------:R-:W-:Y:S01]  /*0970*/  @UP2 UMOV UR5, URZ ;  /* 0x0000003f00052c82 */ /* 0x000fe20008000000 */
[----:B012---:R-:W0:Y:S01]  /*0980*/  LDC.64 R6, c[0x0][0x650] ;  /* 0x00019400ff067b82 */ /* 0x007e220000000a00 */
[----:B---3--:R-:W-:Y:S02]  /*0990*/  @UP2 UMOV UR9, UR10 ;  /* 0x0000000a00092c82 */ /* 0x008fe40008000000 */
[----:B------:R-:W-:Y:S01]  /*09a0*/  @UP2 UMOV UR6, UR9 ;  /* 0x0000000900062c82 */ /* 0x000fe20008000000 */
[----:B------:R-:W-:Y:S01]  /*09b0*/  @!UP2 UMOV UR9, UR10 ;  /* 0x0000000a0009ac82 */ /* 0x000fe20008000000 */
[----:B----4-:R-:W-:-:S03]  /*09c0*/  @UP2 UIMAD.WIDE.U32 UR12, UR4, UR12, UR6 ;  /* 0x0000000c040c22a5 */ /* 0x010fc6000f8e0006 */
[----:B------:R-:W-:Y:S01]  /*09d0*/  @!UP2 ULDC UR6, c[0x0][0xc] ;  /* 0x000003000006aab9 */ /* 0x000fe20000000800 */
[----:B------:R-:W-:Y:S01]  /*09e0*/  @UP2 UIADD3 UR14, UR13, UR5, URZ ;  /* 0x000000050d0e2290 */ /* 0x000fe2000fffe03f */
[----:B------:R-:W-:Y:S02]  /*09f0*/  ULDC UR10, c[0x0][0xc] ;  /* 0x00000300000a7ab9 */ /* 0x000fe40000000800 */
[----:B------:R-:W-:Y:S01]  /*0a00*/  UMOV UR5, URZ ;  /* 0x0000003f00057c82 */ /* 0x000fe20008000000 */
[----:B------:R-:W-:Y:S01]  /*0a10*/  ULDC UR11, c[0x0][0x10] ;  /* 0x00000400000b7ab9 */ /* 0x000fe20000000800 */
[----:B------:R-:W-:Y:S02]  /*0a20*/  @!UP2 UIMAD.WIDE.U32 UR6, UR6, UR9, UR4 ;  /* 0x000000090606a2a5 */ /* 0x000fe4000f8e0004 */
[----:B------:R-:W-:Y:S01]  /*0a30*/  UIMAD.WIDE.U32 UR10, UR10, UR11, URZ ;  /* 0x0000000b0a0a72a5 */ /* 0x000fe2000f8e003f */
[----:B------:R-:W-:-:S03]  /*0a40*/  ULDC UR13, c[0x0][0x14] ;  /* 0x00000500000d7ab9 */ /* 0x000fc60000000800 */
[----:B------:R-:W-:Y:S02]  /*0a50*/  UIMAD.WIDE.U32 UR36, UR10, UR13, URZ ;  /* 0x0000000d0a2472a5 */ /* 0x000fe4000f8e003f */
[----:B------:R-:W-:Y:S01]  /*0a60*/  UIMAD UR40, UR11, UR13, URZ ;  /* 0x0000000d0b2872a4 */ /* 0x000fe2000f8e023f */
[----:B------:R-:W-:Y:S01]  /*0a70*/  @!UP2 UMOV UR12, UR6 ;  /* 0x00000006000cac82 */ /* 0x000fe20008000000 */
[----:B------:R-:W-:Y:S02]  /*0a80*/  @!UP2 UMOV UR14, UR7 ;  /* 0x00000007000eac82 */ /* 0x000fe40008000000 */
[----:B------:R-:W-:Y:S02]  /*0a90*/  UIADD3 UR40, UR37, UR40, URZ ;  /* 0x0000002825287290 */ /* 0x000fe4000fffe03f */
[----:B------:R-:W-:-:S04]  /*0aa0*/  UIADD3 UR6, UP1, UR12, UR36, URZ ;  /* 0x000000240c067290 */ /* 0x000fc8000ff3e03f */
[----:B------:R-:W-:Y:S02]  /*0ab0*/  UIADD3.X UR7, UR14, UR40, URZ, UP1, !UPT ;  /* 0x000000280e077290 */ /* 0x000fe40008ffe43f */
[----:B------:R-:W-:Y:S02]  /*0ac0*/  USEL UR6, UR6, UR12, !UP0 ;  /* 0x0000000c06067287 */ /* 0x000fe4000c000000 */
[----:B------:R-:W-:-:S04]  /*0ad0*/  USEL UR7, UR7, UR14, !UP0 ;  /* 0x0000000e07077287 */ /* 0x000fc8000c000000 */
[----:B0-----:R-:W-:Y:S01]  /*0ae0*/  ISETP.LE.U32.AND P0, PT, R6, UR6, PT ;  /* 0x0000000606007c0c */ /* 0x001fe2000bf03070 */
[----:B------:R-:W-:Y:S02]  /*0af0*/  IMAD.U32 R16, RZ, RZ, UR6 ;  /* 0x00000006ff107e24 */ /* 0x000fe4000f8e00ff */
[----:B------:R-:W-:Y:S02]  /*0b00*/  IMAD.U32 R2, RZ, RZ, UR7 ;  /* 0x00000007ff027e24 */ /* 0x000fe4000f8e00ff */
[----:B------:R-:W-:-:S03]  /*0b10*/  IMAD.U32 R17, RZ, RZ, UR7 ;  /* 0x00000007ff117e24 */ /* 0x000fc6000f8e00ff */
[----:B------:R-:W-:Y:S01]  /*0b20*/  ISETP.GE.U32.AND.EX P0, PT, R2, R7, PT, P0 ;  /* 0x000000070200720c */ /* 0x000fe20003f06100 */
[----:B------:R-:W-:-:S12]  /*0b30*/  IMAD.MOV.U32 R2, RZ, RZ, -0x1 ;  /* 0xffffffffff027424 */ /* 0x000fd800078e00ff */
[----:B------:R-:W-:Y:S05]  /*0b40*/  @P0 BRA `(.L_x_9) ;  /* 0x00000004008c0947 */ /* 0x000fea0003800000 */
[----:B------:R-:W-:Y:S01]  /*0b50*/  I2FP.F32.U32 R2, UR4 ;  /* 0x0000000400027c45 */ /* 0x000fe20008201000 */
[----:B------:R-:W-:Y:S01]  /*0b60*/  ULDC.64 UR16, c[0x0][0x628] ;  /* 0x00018a0000107ab9 */ /* 0x000fe20000000a00 */
[----:B------:R-:W-:Y:S01]  /*0b70*/  ULDC UR6, c[0x0][0x150] ;  /* 0x0000540000067ab9 */ /* 0x000fe20000000800 */
[----:B------:R-:W-:Y:S01]  /*0b80*/  ISETP.NE.U32.AND P0, PT, RZ, UR16, PT ;  /* 0x00000010ff007c0c */ /* 0x000fe2000bf05070 */
[----:B------:R-:W-:Y:S01]  /*0b90*/  ULDC UR15, c[0x0][0x630] ;  /* 0x00018c00000f7ab9 */ /* 0x000fe20000000800 */
[----:B------:R-:W-:Y:S01]  /*0ba0*/  FMUL R2, R2, UR6 ;  /* 0x0000000602027c20 */ /* 0x000fe20008400000 */
[----:B------:R-:W-:Y:S01]  /*0bb0*/  R2UR UR19, R16 ;  /* 0x00000000101372ca */ /* 0x000fe200000e0000 */
[----:B------:R-:W-:Y:S01]  /*0bc0*/  ULDC UR21, c[0x0][0x154] ;  /* 0x0000550000157ab9 */ /* 0x000fe20000000800 */
[----:B------:R-:W-:Y:S01]  /*0bd0*/  ISETP.NE.AND.EX P0, PT, RZ, UR17, PT, P0 ;  /* 0x00000011ff007c0c */ /* 0x000fe2000bf05300 */
[----:B------:R0:W1:Y:S01]  /*0be0*/  F2I.U32.TRUNC.NTZ R5, R2 ;  /* 0x0000000200057305 */ /* 0x000062000020f000 */
[----:B------:R-:W-:-:S02]  /*0bf0*/  R2UR UR20, R17 ;  /* 0x00000000111472ca */ /* 0x000fc400000e0000 */
[----:B------:R-:W-:Y:S02]  /*0c00*/  R2UR UR6, R16 ;  /* 0x00000000100672ca */ /* 0x000fe400000e0000 */
[----:B------:R-:W-:-:S07]  /*0c10*/  R2UR UR7, R17 ;  /* 0x00000000110772ca */ /* 0x000fce00000e0000 */
[----:B0-----:R-:W-:Y:S08]  /*0c20*/  @!P0 BRA `(.L_x_10) ;  /* 0x0000000000308947 */ /* 0x001ff00003800000 */
[----:B------:R-:W-:Y:S01]  /*0c30*/  R2UR UR6, R16 ;  /* 0x00000000100672ca */ /* 0x000fe200000e0000 */
[----:B------:R-:W-:Y:S01]  /*0c40*/  ULDC UR12, c[0x0][0x634] ;  /* 0x00018d00000c7ab9 */ /* 0x000fe20000000800 */
[----:B------:R-:W-:-:S11]  /*0c50*/  R2UR UR14, R17 ;  /* 0x00000000110e72ca */ /* 0x000fd600000e0000 */
[----:B------:R-:W-:-:S04]  /*0c60*/  UIADD3 UR12, UP1, UR6, UR12, URZ ;  /* 0x0000000c060c7290 */ /* 0x000fc8000ff3e03f */
[----:B------:R-:W-:-:S04]  /*0c70*/  UIADD3.X UR14, URZ, UR14, URZ, UP1, !UPT ;  /* 0x0000000e3f0e7290 */ /* 0x000fc80008ffe43f */
[----:B------:R-:W-:-:S04]  /*0c80*/  UIMAD.WIDE.U32 UR6, UR14, UR16, URZ ;  /* 0x000000100e0672a5 */ /* 0x000fc8000f8e003f */
[----:B------:R-:W-:Y:S02]  /*0c90*/  UIMAD.WIDE.U32 UR10, UP1, UR12, UR17, UR6 ;  /* 0x000000110c0a72a5 */ /* 0x000fe4000f820006 */
[----:B------:R-:W-:Y:S02]  /*0ca0*/  UIMAD.WIDE.U32 UR6, UR12, UR16, URZ ;  /* 0x000000100c0672a5 */ /* 0x000fe4000f8e003f */
[----:B------:R-:W-:Y:S02]  /*0cb0*/  UIADD3.X UR13, URZ, URZ, URZ, UP1, !UPT ;  /* 0x0000003f3f0d7290 */ /* 0x000fe40008ffe43f */
[----:B------:R-:W-:Y:S01]  /*0cc0*/  UIADD3 URZ, UP1, UR7, UR10, URZ ;  /* 0x0000000a073f7290 */ /* 0x000fe2000ff3e03f */
[----:B------:R-:W-:-:S03]  /*0cd0*/  UMOV UR12, UR11 ;  /* 0x0000000b000c7c82 */ /* 0x000fc60008000000 */
[----:B------:R-:W-:-:S12]  /*0ce0*/  UIMAD.WIDE.U32.X UR6, UR14, UR17, UR12, UP1 ;  /* 0x000000110e0672a5 */ /* 0x000fd800088e040c */
.L_x_10:
[----:B------:R-:W-:Y:S01]  /*0cf0*/  USHF.R.U64 UR5, UR6, UR15, UR7 ;  /* 0x0000000f06057299 */ /* 0x000fe20008001207 */
[----:B------:R-:W-:Y:S01]  /*0d00*/  I2FP.F32.U32 R2, UR9 ;  /* 0x0000000900027c45 */ /* 0x000fe20008201000 */
[----:B------:R-:W-:Y:S01]  /*0d10*/  USHF.R.U32.HI UR6, URZ, UR15, UR7 ;  /* 0x0000000f3f067299 */ /* 0x000fe20008011607 */
[----:B-1----:R-:W-:Y:S01]  /*0d20*/  R2UR UR14, R5 ;  /* 0x00000000050e72ca */ /* 0x002fe200000e0000 */
[----:B------:R-:W-:Y:S02]  /*0d30*/  UIADD3 UR17, UP1, URZ, -UR5, URZ ;  /* 0x800000053f117290 */ /* 0x000fe4000ff3e03f */
[----:B------:R-:W-:Y:S01]  /*0d40*/  FMUL R2, R2, UR21 ;  /* 0x0000001502027c20 */ /* 0x000fe20008400000 */
[----:B------:R-:W-:Y:S01]  /*0d50*/  ULDC.64 UR10, c[0x0][0x620] ;  /* 0x00018800000a7ab9 */ /* 0x000fe20000000a00 */
[----:B------:R-:W-:Y:S01]  /*0d60*/  UIADD3.X UR6, URZ, ~UR6, URZ, UP1, !UPT ;  /* 0x800000063f067290 */ /* 0x000fe20008ffe43f */
[----:B------:R-:W-:Y:S01]  /*0d70*/  UMOV UR12, UR19 ;  /* 0x00000013000c7c82 */ /* 0x000fe20008000000 */
[----:B------:R-:W-:-:S02]  /*0d80*/  UMOV UR13, UR20 ;  /* 0x00000014000d7c82 */ /* 0x000fc40008000000 */
[----:B------:R-:W-:Y:S01]  /*0d90*/  UIMAD UR6, UR6, UR10, URZ ;  /* 0x0000000a060672a4 */ /* 0x000fe2000f8e023f */
[----:B------:R-:W0:Y:S01]  /*0da0*/  F2I.U32.TRUNC.NTZ R2, R2 ;  /* 0x0000000200027305 */ /* 0x000e22000020f000 */
[----:B------:R-:W-:Y:S02]  /*0db0*/  UIMAD.WIDE.U32 UR12, UR17, UR10, UR12 ;  /* 0x0000000a110c72a5 */ /* 0x000fe4000f8e000c */
[----:B------:R-:W-:Y:S01]  /*0dc0*/  UIMAD UR17, UR17, UR11, UR6 ;  /* 0x0000000b111172a4 */ /* 0x000fe2000f8e0206 */
[----:B------:R-:W-:Y:S01]  /*0dd0*/  ULDC UR24, c[0x0][0x658] ;  /* 0x0001960000187ab9 */ /* 0x000fe20000000800 */
[----:B------:R-:W-:Y:S02]  /*0de0*/  UMOV UR22, 0xffffffff ;  /* 0xffffffff00167882 */ /* 0x000fe40000000000 */
[----:B------:R-:W-:Y:S01]  /*0df0*/  UIADD3 UR17, UR13, UR17, URZ ;  /* 0x000000110d117290 */ /* 0x000fe2000fffe03f */
[----:B------:R-:W-:Y:S01]  /*0e00*/  ULDC UR19, c[0x0][0x618] ;  /* 0x0001860000137ab9 */ /* 0x000fe20000000800 */
[----:B------:R-:W-:Y:S01]  /*0e10*/  ULDC.64 UR6, c[0x0][0x640] ;  /* 0x0001900000067ab9 */ /* 0x000fe20000000a00 */
[----:B------:R-:W-:Y:S01]  /*0e20*/  USHF.L.U32 UR13, UR22, UR24, URZ ;  /* 0x00000018160d7299 */ /* 0x000fe2000800063f */
[----:B------:R-:W-:Y:S01]  /*0e30*/  ISETP.NE.U32.AND P0, PT, RZ, UR6, PT ;  /* 0x00000006ff007c0c */ /* 0x000fe2000bf05070 */
[----:B------:R-:W-:-:S02]  /*0e40*/  USHF.R.U64 UR22, UR12, UR19, UR17 ;  /* 0x000000130c167299 */ /* 0x000fc40008001211 */
[----:B------:R-:W-:Y:S01]  /*0e50*/  USHF.R.U32.HI UR12, URZ, UR19, UR17 ;  /* 0x000000133f0c7299 */ /* 0x000fe20008011611 */
[----:B0-----:R-:W-:Y:S01]  /*0e60*/  R2UR UR16, R2 ;  /* 0x00000000021072ca */ /* 0x001fe200000e0000 */
[----:B------:R-:W-:Y:S01]  /*0e70*/  ULDC UR21, c[0x0][0x608] ;  /* 0x0001820000157ab9 */ /* 0x000fe20000000800 */
[----:B------:R-:W-:Y:S01]  /*0e80*/  ISETP.NE.AND.EX P0, PT, RZ, UR7, PT, P0 ;  /* 0x00000007ff007c0c */ /* 0x000fe2000bf05300 */
[----:B------:R-:W-:Y:S02]  /*0e90*/  USHF.R.U64 UR26, UR22, UR21, UR12 ;  /* 0x00000015161a7299 */ /* 0x000fe4000800120c */
[----:B------:R-:W-:Y:S01]  /*0ea0*/  USHF.R.U32.HI UR12, URZ, UR21, UR12 ;  /* 0x000000153f0c7299 */ /* 0x000fe2000801160c */
[----:B------:R-:W-:Y:S01]  /*0eb0*/  UMOV UR20, 0x1 ;  /* 0x0000000100147882 */ /* 0x000fe20000000000 */
[----:B------:R-:W-:Y:S02]  /*0ec0*/  UIADD3 UR14, -UR14, URZ, URZ ;  /* 0x0000003f0e0e7290 */ /* 0x000fe4000fffe13f */
[----:B------:R-:W-:-:S02]  /*0ed0*/  USHF.R.U64 UR27, UR26, UR24, UR12 ;  /* 0x000000181a1b7299 */ /* 0x000fc4000800120c */
[----:B------:R-:W-:Y:S01]  /*0ee0*/  USHF.L.U32 UR19, UR20, UR24, URZ ;  /* 0x0000001814137299 */ /* 0x000fe2000800063f */
[----:B------:R-:W-:Y:S01]  /*0ef0*/  ULDC UR15, c[0x0][0x144] ;  /* 0x00005100000f7ab9 */ /* 0x000fe20000000800 */
[----:B------:R-:W-:Y:S01]  /*0f00*/  ULDC UR10, c[0x0][0x600] ;  /* 0x00018000000a7ab9 */ /* 0x000fe20000000800 */
[----:B------:R-:W-:Y:S02]  /*0f10*/  ULOP3.LUT UR20, URZ, UR13, URZ, 0x33, !UPT ;  /* 0x0000000d3f147292 */ /* 0x000fe4000f8e333f */
[----:B------:R-:W-:Y:S02]  /*0f20*/  USHF.R.U32.HI UR13, URZ, UR24, UR12 ;  /* 0x000000183f0d7299 */ /* 0x000fe4000801160c */
[----:B------:R-:W-:Y:S02]  /*0f30*/  UIADD3 UR11, UR10, -0x1, URZ ;  /* 0xffffffff0a0b7890 */ /* 0x000fe4000fffe03f */
[----:B------:R-:W-:Y:S02]  /*0f40*/  UIADD3 UR23, -UR16, URZ, URZ ;  /* 0x0000003f10177290 */ /* 0x000fe4000fffe13f */
[----:B------:R-:W-:Y:S01]  /*0f50*/  UIMAD UR4, UR15, UR14, UR4 ;  /* 0x0000000e0f0472a4 */ /* 0x000fe2000f8e0204 */
[----:B------:R-:W-:Y:S01]  /*0f60*/  ULDC UR28, c[0x0][0x148] ;  /* 0x00005200001c7ab9 */ /* 0x000fe20000000800 */
[----:B------:R-:W-:Y:S01]  /*0f70*/  ULDC UR24, c[0x0][0x648] ;  /* 0x0001920000187ab9 */ /* 0x000fe20000000800 */
[----:B------:R-:W-:Y:S01]  /*0f80*/  ULDC UR25, c[0x0][0x638] ;  /* 0x00018e0000197ab9 */ /* 0x000fe20000000800 */
[----:B------:R-:W-:Y:S01]  /*0f90*/  UMOV UR12, UR27 ;  /* 0x0000001b000c7c82 */ /* 0x000fe20008000000 */
[----:B------:R-:W-:Y:S07]  /*0fa0*/  @!P0 BRA `(.L_x_11) ;  /* 0x0000000000308947 */ /* 0x000fee0003800000 */
[----:B------:R-:W-:Y:S02]  /*0fb0*/  ULDC UR16, c[0x0][0x64c] ;  /* 0x0001930000107ab9 */ /* 0x000fe40000000800 */
        /* <DEDUP_REMOVED lines=8> */
[----:B------:R-:W-:-:S07]  /*1040*/  UIMAD.WIDE.U32.X UR6, UR21, UR7, UR16, UP1 ;  /* 0x00000007150672a5 */ /* 0x000fce00088e0410 */
[----:B------:R-:W-:Y:S01]  /*1050*/  UMOV UR12, UR6 ;  /* 0x00000006000c7c82 */ /* 0x000fe20008000000 */
[----:B------:R-:W-:-:S05]  /*1060*/  UMOV UR13, UR7 ;  /* 0x00000007000d7c82 */ /* 0x000fca0008000000 */
.L_x_11:
[----:B------:R-:W-:Y:S01]  /*1070*/  UISETP.NE.AND UP1, UPT, UR39, URZ, UPT ;  /* 0x0000003f2700728c */ /* 0x000fe2000bf25270 */
[----:B------:R-:W-:Y:S01]  /*1080*/  IMAD.MOV.U32 R5, RZ, RZ, 0x1 ;  /* 0x00000001ff057424 */ /* 0x000fe200078e00ff */
[----:B------:R-:W-:Y:S01]  /*1090*/  USHF.R.U64 UR6, UR12, UR24, UR13 ;  /* 0x000000180c067299 */ /* 0x000fe2000800120d */
[----:B------:R-:W-:Y:S01]  /*10a0*/  IMAD.U32 R2, RZ, RZ, UR5 ;  /* 0x00000005ff027e24 */ /* 0x000fe2000f8e00ff */
[----:B------:R-:W-:Y:S02]  /*10b0*/  ULOP3.LUT UR20, UR26, UR20, URZ, 0xc0, !UPT ;  /* 0x000000141a147292 */ /* 0x000fe4000f8ec03f */
[----:B------:R-:W-:Y:S02]  /*10c0*/  UIADD3 UR7, -UR6, URZ, URZ ;  /* 0x0000003f06077290 */ /* 0x000fe4000fffe13f */
[----:B------:R-:W-:Y:S02]  /*10d0*/  UIMAD UR19, UR19, UR6, UR20 ;  /* 0x00000006131372a4 */ /* 0x000fe4000f8e0214 */
[----:B------:R-:W-:-:S02]  /*10e0*/  ULOP3.LUT UR11, UR22, UR11, URZ, 0xc0, !UPT ;  /* 0x0000000b160b7292 */ /* 0x000fc4000f8ec03f */
[----:B------:R-:W-:Y:S02]  /*10f0*/  @UP1 UIMAD UR4, UR28, UR23, UR9 ;  /* 0x000000171c0412a4 */ /* 0x000fe4000f8e0209 */
[----:B------:R-:W-:-:S03]  /*1100*/  UIMAD UR6, UR7, UR25, UR27 ;  /* 0x00000019070672a4 */ /* 0x000fc6000f8e021b */
[----:B------:R-:W-:Y:S01]  /*1110*/  ULDC UR7, c[0x0][0x610] ;  /* 0x0001840000077ab9 */ /* 0x000fe20000000800 */
[----:B------:R-:W-:Y:S02]  /*1120*/  UIMAD UR6, UR6, UR10, UR11 ;  /* 0x0000000a060672a4 */ /* 0x000fe4000f8e020b */
[----:B------:R-:W-:-:S04]  /*1130*/  UIMAD UR4, UR19, UR7, UR4 ;  /* 0x00000007130472a4 */ /* 0x000fc8000f8e0204 */
[----:B------:R-:W-:Y:S02]  /*1140*/  USEL UR7, UR6, UR4, !UP1 ;  /* 0x0000000406077287 */ /* 0x000fe4000c800000 */
[----:B------:R-:W-:-:S04]  /*1150*/  USEL UR4, UR4, UR6, !UP1 ;  /* 0x0000000604047287 */ /* 0x000fc8000c800000 */
[----:B------:R-:W-:Y:S02]  /*1160*/  IMAD.U32 R18, RZ, RZ, UR7 ;  /* 0x00000007ff127e24 */ /* 0x000fe4000f8e00ff */
[----:B------:R-:W-:-:S07]  /*1170*/  IMAD.U32 R19, RZ, RZ, UR4 ;  /* 0x00000004ff137e24 */ /* 0x000fce000f8e00ff */
.L_x_9:
[----:B------:R-:W-:Y:S02]  /*1180*/  ULDC UR4, c[0x0][0x28c] ;  /* 0x0000a30000047ab9 */ /* 0x000fe40000000800 */
[----:B------:R-:W-:-:S04]  /*1190*/  UIADD3 UR4, UR4, 0x3f, URZ ;  /* 0x0000003f04047890 */ /* 0x000fc8000fffe03f */
[----:B------:R-:W-:-:S04]  /*11a0*/  USHF.R.S32.HI UR5, URZ, 0x1f, UR4 ;  /* 0x0000001f3f057899 */ /* 0x000fc80008011404 */
[----:B------:R-:W-:-:S04]  /*11b0*/  ULEA.HI UR5, UR5, UR4, URZ, 0x6 ;  /* 0x0000000405057291 */ /* 0x000fc8000f8f303f */
[----:B------:R-:W-:Y:S01]  /*11c0*/  USHF.R.S32.HI UR38, URZ, 0x6, UR5 ;  /* 0x000000063f267899 */ /* 0x000fe20008011405 */
[----:B------:R-:W-:Y:S11]  /*11d0*/  @!P1 BRA `(.L_x_12) ;  /* 0x0000004400dc9947 */ /* 0x000ff60003800000 */
[----:B------:R-:W-:-:S06]  /*11e0*/  UISETP.GT.U32.AND UP1, UPT, UR18, 0x1, UPT ;  /* 0x000000011200788c */ /* 0x000fcc000bf24070 */
[----:B------:R-:W-:-:S13]  /*11f0*/  PLOP3.LUT P0, PT, PT, PT, UP1, 0x80, 0x0 ;  /* 0x000000000000781c */ /* 0x000fda0003f0f018 */
[----:B------:R-:W-:Y:S05]  /*1200*/  @P0 EXIT ;  /* 0x000000000000094d */ /* 0x000fea0003800000 */
.L_x_13:
[----:B------:R-:W-:-:S08]  /*1210*/  NOP ;  /* 0x0000000000007918 */ /* 0x000fd00000000000 */
[----:B------:R-:W0:Y:S02]  /*1220*/  USETMAXREG.TRY_ALLOC.CTAPOOL UP1, 0xe8 ;  /* 0x000000e8000079c8 */ /* 0x000e240008020600 */
[----:B0-----:R-:W-:-:S13]  /*1230*/  PLOP3.LUT P0, PT, PT, PT, UP1, 0x80, 0x0 ;  /* 0x000000000000781c */ /* 0x001fda0003f0f018 */
[----:B------:R-:W-:Y:S05]  /*1240*/  @!P0 BRA `(.L_x_13) ;  /* 0xfffffffc00f08947 */ /* 0x000fea000383ffff */
[----:B------:R-:W-:-:S13]  /*1250*/  LOP3.LUT P0, RZ, R5, 0xff, RZ, 0xc0, !PT ;  /* 0x000000ff05ff7812 */ /* 0x000fda000780c0ff */
[----:B------:R-:W-:Y:S05]  /*1260*/  @!P0 EXIT ;  /* 0x000000000000894d */ /* 0x000fea0003800000 */
[----:B------:R-:W0:Y:S01]  /*1270*/  S2UR UR5, SR_CgaCtaId ;  /* 0x00000000000579c3 */ /* 0x000e220000008800 */
[----:B------:R-:W-:Y:S01]  /*1280*/  VIADD R6, R0, 0xffffffff ;  /* 0xffffffff00067836 */ /* 0x000fe20000000000 */
[----:B------:R-:W-:Y:S01]  /*1290*/  SHF.R.S32.HI R0, RZ, 0x1f, R3 ;  /* 0x0000001fff007819 */ /* 0x000fe20000011403 */
[----:B------:R-:W-:Y:S01]  /*12a0*/  USHF.R.U32.HI UR4, URZ, 0x1, UR38 ;  /* 0x000000013f047899 */ /* 0x000fe20008011626 */
[----:B------:R-:W-:Y:S02]  /*12b0*/  UMOV UR42, 0x400 ;  /* 0x00000400002a7882 */ /* 0x000fe40000000000 */
[----:B------:R-:W-:Y:S01]  /*12c0*/  R2UR UR44, R6 ;  /* 0x00000000062c72ca */ /* 0x000fe200000e0000 */
[----:B------:R-:W-:Y:S01]  /*12d0*/  ULOP3.LUT UR43, UR38, 0x1, URZ, 0xc0, !UPT ;  /* 0x00000001262b7892 */ /* 0x000fe2000f8ec03f */
[CC--:B------:R-:W-:Y:S01]  /*12e0*/  LEA.HI R4, R0.reuse, R3.reuse, RZ, 0x2 ;  /* 0x0000000300047211 */ /* 0x0c0fe200078f10ff */
[----:B------:R-:W-:Y:S01]  /*12f0*/  ULOP3.LUT UR4, UR4, 0x1, URZ, 0xc0, !UPT ;  /* 0x0000000104047892 */ /* 0x000fe2000f8ec03f */
[----:B------:R-:W-:Y:S01]  /*1300*/  LEA.HI R0, R0, R3, RZ, 0x5 ;  /* 0x0000000300007211 */ /* 0x000fe200078f28ff */
[----:B------:R-:W-:Y:S01]  /*1310*/  USEL UR43, UR43, URZ, !UP0 ;  /* 0x0000003f2b2b7287 */ /* 0x000fe2000c000000 */
[--C-:B------:R-:W-:Y:S01]  /*1320*/  SHF.R.S32.HI R88, RZ, 0x2, R4.reuse ;  /* 0x00000002ff587819 */ /* 0x100fe20000011404 */
[----:B------:R-:W-:Y:S01]  /*1330*/  UISETP.EQ.U32.AND UP0, UPT, UR4, 0x1, !UP0 ;  /* 0x000000010400788c */ /* 0x000fe2000c702070 */
[----:B------:R-:W-:Y:S01]  /*1340*/  SHF.R.S32.HI R5, RZ, 0x1f, R4 ;  /* 0x0000001fff057819 */ /* 0x000fe20000011404 */
[----:B------:R-:W-:Y:S01]  /*1350*/  UISETP.LT.AND UP1, UPT, UR38, 0x1, UPT ;  /* 0x000000012600788c */ /* 0x000fe2000bf21270 */
[----:B------:R-:W-:Y:S01]  /*1360*/  LOP3.LUT R90, R4, 0xfffffffc, RZ, 0xc0, !PT ;  /* 0xfffffffc045a7812 */ /* 0x000fe200078ec0ff */
[----:B------:R-:W-:Y:S01]  /*1370*/  ULDC UR6, c[0x0][0x284] ;  /* 0x0000a10000067ab9 */ /* 0x000fe20000000800 */
[----:B------:R-:W-:Y:S01]  /*1380*/  LEA.HI R5, R5, R88, RZ, 0x3 ;  /* 0x0000005805057211 */ /* 0x000fe200078f18ff */
[----:B------:R-:W-:Y:S01]  /*1390*/  USHF.L.U32 UR44, UR44, 0x3, URZ ;  /* 0x000000032c2c7899 */ /* 0x000fe2000800063f */
[----:B------:R-:W-:Y:S01]  /*13a0*/  ISETP.NE.AND P0, PT, R6, RZ, PT ;  /* 0x000000ff0600720c */ /* 0x000fe20003f05270 */
[----:B------:R-:W-:Y:S01]  /*13b0*/  USEL UR46, UR38, 0x1, UP1 ;  /* 0x00000001262e7887 */ /* 0x000fe20008800000 */
[----:B------:R-:W-:Y:S01]  /*13c0*/  LOP3.LUT R5, R5, 0xfffffff8, RZ, 0xc0, !PT ;  /* 0xfffffff805057812 */ /* 0x000fe200078ec0ff */
[----:B------:R-:W-:Y:S01]  /*13d0*/  IMAD.IADD R90, R3, 0x1, -R90 ;  /* 0x00000001035a7824 */ /* 0x000fe200078e0a5a */
[----:B0-----:R-:W-:Y:S01]  /*13e0*/  ULEA UR42, UR5, UR42, 0x18 ;  /* 0x0000002a052a7291 */ /* 0x001fe2000f8ec03f */
[----:B------:R-:W-:Y:S01]  /*13f0*/  IMAD.U32 R92, RZ, RZ, UR44 ;  /* 0x0000002cff5c7e24 */ /* 0x000fe2000f8e00ff */
[----:B------:R-:W-:Y:S01]  /*1400*/  SEL R97, RZ, 0x1, P0 ;  /* 0x00000001ff617807 */ /* 0x000fe20000000000 */
[----:B------:R-:W-:Y:S01]  /*1410*/  IMAD.IADD R88, R88, 0x1, -R5 ;  /* 0x0000000158587824 */ /* 0x000fe200078e0a05 */
[----:B------:R-:W-:Y:S01]  /*1420*/  UIADD3 UR45, UR42, 0x30, URZ ;  /* 0x000000302a2d7890 */ /* 0x000fe2000fffe03f */
[----:B------:R-:W-:Y:S01]  /*1430*/  SHF.R.S32.HI R5, RZ, 0x5, R0 ;  /* 0x00000005ff057819 */ /* 0x000fe20000011400 */
[----:B------:R-:W-:Y:S01]  /*1440*/  UIADD3 UR4, UR42, 0x100, URZ ;  /* 0x000001002a047890 */ /* 0x000fe2000fffe03f */
[C---:B------:R-:W-:Y:S01]  /*1450*/  LOP3.LUT R94, R92.reuse, 0x8, RZ, 0xc0, !PT ;  /* 0x000000085c5e7812 */ /* 0x040fe200078ec0ff */
[----:B------:R-:W-:Y:S01]  /*1460*/  UIADD3 UR5, UR42, 0x2100, URZ ;  /* 0x000021002a057890 */ /* 0x000fe2000fffe03f */
[--C-:B------:R-:W-:Y:S01]  /*1470*/  SHF.R.S32.HI R89, RZ, 0x1f, R88.reuse ;  /* 0x0000001fff597819 */ /* 0x100fe20000011458 */
[----:B------:R-:W-:Y:S01]  /*1480*/  USHF.R.U32.HI UR4, URZ, 0x4, UR4 ;  /* 0x000000043f047899 */ /* 0x000fe20008011604 */
[C-C-:B------:R-:W-:Y:S01]  /*1490*/  IMAD R95, R5.reuse, -0x10, -R88.reuse ;  /* 0xfffffff0055f7824 */ /* 0x140fe200078e0a58 */
[----:B------:R-:W-:Y:S01]  /*14a0*/  USHF.R.U32.HI UR5, URZ, 0x4, UR5 ;  /* 0x000000043f057899 */ /* 0x000fe20008011605 */
[----:B------:R-:W-:Y:S01]  /*14b0*/  IMAD.U32 R91, RZ, RZ, UR45 ;  /* 0x0000002dff5b7e24 */ /* 0x000fe2000f8e00ff */
[----:B------:R-:W-:Y:S01]  /*14c0*/  ULOP3.LUT UR4, UR4, 0x3fff, URZ, 0xc0, !UPT ;  /* 0x00003fff04047892 */ /* 0x000fe2000f8ec03f */
[----:B------:R-:W-:Y:S01]  /*14d0*/  IMAD.WIDE R88, R5, 0x10, R88 ;  /* 0x0000001005587825 */ /* 0x000fe200078e0258 */
[----:B------:R-:W-:Y:S01]  /*14e0*/  ULOP3.LUT UR5, UR5, 0x3fff, URZ, 0xc0, !UPT ;  /* 0x00003fff05057892 */ /* 0x000fe2000f8ec03f */
[----:B------:R-:W-:Y:S01]  /*14f0*/  LOP3.LUT R92, R92, 0x8, RZ, 0xc, !PT ;  /* 0x000000085c5c7812 */ /* 0x000fe200078e0cff */
[----:B------:R-:W-:Y:S01]  /*1500*/  UIADD3 UR46, -UR46, UR38, URZ ;  /* 0x000000262e2e7290 */ /* 0x000fe2000fffe13f */
[----:B------:R-:W-:Y:S01]  /*1510*/  VIADD R93, R91, UR44 ;  /* 0x0000002c5b5d7c36 */ /* 0x000fe20008000000 */
[----:B------:R-:W-:Y:S01]  /*1520*/  LOP3.LUT R94, R94, 0x18, RZ, 0x3c, !PT ;  /* 0x000000185e5e7812 */ /* 0x000fe200078e3cff */
[----:B------:R-:W-:Y:S01]  /*1530*/  VIADD R95, R95, UR6 ;  /* 0x000000065f5f7c36 */ /* 0x000fe20008000000 */
[----:B------:R-:W-:-:S02]  /*1540*/  USEL UR47, URZ, 0x1, !UP0 ;  /* 0x000000013f2f7887 */ /* 0x000fc4000c000000 */
[----:B------:R-:W-:Y:S02]  /*1550*/  ULOP3.LUT UR48, UR4, 0x10000, URZ, 0xfc, !UPT ;  /* 0x0001000004307892 */ /* 0x000fe4000f8efc3f */
[----:B------:R-:W-:-:S12]  /*1560*/  ULOP3.LUT UR49, UR5, 0x10000, URZ, 0xfc, !UPT ;  /* 0x0001000005317892 */ /* 0x000fd8000f8efc3f */
.L_x_165:
[----:B------:R-:W-:Y:S01]  /*1570*/  SHF.L.U32 R0, R97, 0x1f, RZ ;  /* 0x0000001f61007819 */ /* 0x000fe200000006ff */
[----:B------:R-:W-:Y:S02]  /*1580*/  ULDC UR4, c[0x0][0x28c] ;  /* 0x0000a30000047ab9 */ /* 0x000fe40000000800 */
[----:B------:R-:W-:Y:S01]  /*1590*/  ISETP.LT.AND P1, PT, RZ, UR4, PT ;  /* 0x00000004ff007c0c */ /* 0x000fe2000bf21270 */
[----:B------:R-:W0:Y:S02]  /*15a0*/  SYNCS.PHASECHK.TRANS64.TRYWAIT P0, [R91+UR44], R0 ;  /* 0x000000005b0075a7 */ /* 0x000e24000800016c */
[----:B0--34-:R-:W-:Y:S10]  /*15b0*/  @!P0 BRA `(.L_x_14) ;  /* 0x0000005000988947 */ /* 0x019ff40003800000 */
.L_x_185:
[----:B------:R-:W-:Y:S05]  /*15c0*/  @P1 BRA `(.L_x_15) ;  /* 0x0000000000401947 */ /* 0x000fea0003800000 */
[----:B0-----:R-:W-:Y:S01]  /*15d0*/  MOV R0, 0x0 ;  /* 0x0000000000007802 */ /* 0x001fe20000000f00 */
[----:B------:R-:W-:Y:S01]  /*15e0*/  ULDC.64 UR4, c[0x4][0x68] ;  /* 0x01001a0000047ab9 */ /* 0x000fe20000000a00 */
[----:B------:R-:W-:Y:S01]  /*15f0*/  ULDC.64 UR6, c[0x4][0x8] ;  /* 0x0100020000067ab9 */ /* 0x000fe20000000a00 */
[----:B------:R-:W-:Y:S01]  /*1600*/  IMAD.U32 R4, RZ, RZ, UR4 ;  /* 0x00000004ff047e24 */ /* 0x000fe2000f8e00ff */
[----:B------:R0:W1:Y:S01]  /*1610*/  LDC.64 R14, c[0x4][R0] ;  /* 0x01000000000e7b82 */ /* 0x0000620000000a00 */
[----:B------:R-:W-:Y:S01]  /*1620*/  IMAD.U32 R5, RZ, RZ, UR5 ;  /* 0x00000005ff057e24 */ /* 0x000fe2000f8e00ff */
[----:B------:R-:W-:Y:S01]  /*1630*/  ULDC.64 UR4, c[0x4][0x70] ;  /* 0x01001c0000047ab9 */ /* 0x000fe20000000a00 */
[----:B------:R-:W-:Y:S02]  /*1640*/  IMAD.U32 R10, RZ, RZ, UR6 ;  /* 0x00000006ff0a7e24 */ /* 0x000fe4000f8e00ff */
[----:B------:R-:W-:Y:S02]  /*1650*/  IMAD.U32 R6, RZ, RZ, UR4 ;  /* 0x00000004ff067e24 */ /* 0x000fe4000f8e00ff */
[----:B------:R-:W-:-:S02]  /*1660*/  IMAD.U32 R7, RZ, RZ, UR5 ;  /* 0x00000005ff077e24 */ /* 0x000fc4000f8e00ff */
[----:B------:R-:W-:Y:S02]  /*1670*/  IMAD.U32 R11, RZ, RZ, UR7 ;  /* 0x00000007ff0b7e24 */ /* 0x000fe4000f8e00ff */
[----:B------:R-:W-:Y:S02]  /*1680*/  IMAD.MOV.U32 R8, RZ, RZ, 0x1e1 ;  /* 0x000001e1ff087424 */ /* 0x000fe400078e00ff */
[----:B------:R-:W-:Y:S02]  /*1690*/  IMAD.MOV.U32 R12, RZ, RZ, 0x1 ;  /* 0x00000001ff0c7424 */ /* 0x000fe400078e00ff */
[----:B0-----:R-:W-:-:S07]  /*16a0*/  IMAD.MOV.U32 R13, RZ, RZ, RZ ;  /* 0x000000ffff0d7224 */ /* 0x001fce00078e00ff */
[----:B------:R-:W-:-:S07]  /*16b0*/  LEPC R20, `(.L_x_15) ;  /* 0x000000001014794e */ /* 0x000fce0000000000 */
[----:B-1---5:R-:W-:Y:S05]  /*16c0*/  CALL.ABS.NOINC R14 ;  /* 0x000000000e007343 */ /* 0x022fea0003c00000 */
.L_x_15:
[----:B------:R-:W-:-:S06]  /*16d0*/  ULOP3.LUT UR4, UR41, 0x1, URZ, 0xfc, !UPT ;  /* 0x0000000129047892 */ /* 0x000fcc000f8efc3f */
[----:B0-----:R-:W-:-:S05]  /*16e0*/  IMAD.U32 R0, RZ, RZ, UR4 ;  /* 0x00000004ff007e24 */ /* 0x001fca000f8e00ff */
[----:B------:R-:W-:-:S13]  /*16f0*/  ISETP.NE.AND P0, PT, R0, 0x3, PT ;  /* 0x000000030000780c */ /* 0x000fda0003f05270 */
[----:B------:R-:W-:Y:S05]  /*1700*/  @!P0 BRA `(.L_x_16) ;  /* 0x0000000000048947 */ /* 0x000fea0003800000 */
[----:B------:R-:W-:Y:S01]  /*1710*/  BPT.TRAP 0x1 ;  /* 0x000000040000795c */ /* 0x000fe20000300000 */
.L_x_16:
[----:B------:R-:W-:Y:S02]  /*1720*/  IMAD.U32 R3, RZ, RZ, UR43 ;  /* 0x0000002bff037e24 */ /* 0x000fe4000f8e00ff */
[----:B------:R-:W-:-:S03]  /*1730*/  IMAD.U32 R0, RZ, RZ, UR47 ;  /* 0x0000002fff007e24 */ /* 0x000fc6000f8e00ff */
[----:B------:R-:W-:Y:S02]  /*1740*/  LEA R3, R3, UR42, 0x3 ;  /* 0x0000002a03037c11 */ /* 0x000fe4000f8e18ff */
[----:B------:R-:W-:-:S04]  /*1750*/  SHF.L.U32 R0, R0, 0x1f, RZ ;  /* 0x0000001f00007819 */ /* 0x000fc800000006ff */
[----:B------:R0:W1:Y:S01]  /*1760*/  SYNCS.PHASECHK.TRANS64.TRYWAIT P1, [R3+URZ], R0 ;  /* 0x00000000030075a7 */ /* 0x000062000802017f */
[----:B------:R-:W-:Y:S05]  /*1770*/  @!P0 BRA `(.L_x_17) ;  /* 0x0000000000048947 */ /* 0x000fea0003800000 */
[----:B------:R-:W-:Y:S01]  /*1780*/  BPT.TRAP 0x1 ;  /* 0x000000040000795c */ /* 0x000fe20000300000 */
.L_x_17:
[----:B-1----:R-:W-:Y:S05]  /*1790*/  @P1 BRA `(.L_x_18) ;  /* 0x0000000000081947 */ /* 0x002fea0003800000 */
[----:B------:R-:W1:Y:S02]  /*17a0*/  SYNCS.PHASECHK.TRANS64.TRYWAIT P1, [R3+URZ], R0 ;  /* 0x00000000030075a7 */ /* 0x000e64000802017f */
[----:B-1----:R-:W-:Y:S05]  /*17b0*/  @!P1 BRA `(.L_x_19) ;  /* 0x00000050002c9947 */ /* 0x002fea0003800000 */
.L_x_18:
[----:B------:R-:W-:Y:S05]  /*17c0*/  WARPSYNC.ALL ;  /* 0x0000000000007948 */ /* 0x000fea0003800000 */
[----:B------:R-:W-:Y:S01]  /*17d0*/  ULEA UR4, UR43, UR48, 0x8 ;  /* 0x000000302b047291 */ /* 0x000fe2000f8e403f */
[----:B------:R-:W-:Y:S01]  /*17e0*/  WARPGROUP.ARRIVE ;  /* 0x00000000000079c5 */ /* 0x000fe20000000000 */
[----:B------:R-:W-:Y:S01]  /*17f0*/  ULEA UR6, UR43, UR49, 0x9 ;  /* 0x000000312b067291 */ /* 0x000fe2000f8e483f */
[----:B01----:R-:W-:Y:S01]  /*1800*/  IMAD.U32 R0, RZ, RZ, UR46 ;  /* 0x0000002eff007e24 */ /* 0x003fe2000f8e00ff */
[----:B------:R-:W-:Y:S01]  /*1810*/  UMOV UR5, 0x80000020 ;  /* 0x8000002000057882 */ /* 0x000fe20000000000 */
[----:B------:R-:W-:-:S03]  /*1820*/  UMOV UR7, 0x80000020 ;  /* 0x8000002000077882 */ /* 0x000fc60000000000 */
[----:B------:R-:W-:-:S03]  /*1830*/  ISETP.GE.AND P1, PT, R0, 0x1, PT ;  /* 0x000000010000780c */ /* 0x000fc60003f26270 */
[----:B------:R-:W-:Y:S01]  /*1840*/  IGMMA.64x128x32.S8.S8 R24, gdesc[UR4], RZ, !UPT, gsb0 ;  /* 0x03600000041879f1 */ /* 0x000fe2000c0410ff */
[----:B------:R-:W-:Y:S02]  /*1850*/  UIADD3 UR4, UR4, 0x2, URZ ;  /* 0x0000000204047890 */ /* 0x000fe4000fffe03f */
[----:B------:R-:W-:Y:S01]  /*1860*/  UIADD3 UR6, UR6, 0x2, URZ ;  /* 0x0000000206067890 */ /* 0x000fe2000fffe03f */
[----:B------:R-:W-:Y:S01]  /*1870*/  UMOV UR5, 0x80000020 ;  /* 0x8000002000057882 */ /* 0x000fe20000000000 */
[----:B------:R-:W-:Y:S01]  /*1880*/  UMOV UR7, 0x80000020 ;  /* 0x8000002000077882 */ /* 0x000fe20000000000 */
[----:B------:R-:W-:Y:S02]  /*1890*/  WARPGROUP.DEPBAR.LE gsb0, 0x0 ;  /* 0x00008000000079c5 */ /* 0x000fe40000010000 */
[----:B------:R-:W-:-:S06]  /*18a0*/  WARPGROUP.ARRIVE ;  /* 0x00000000000079c5 */ /* 0x000fcc0000000000 */
[----:B------:R-:W-:Y:S03]  /*18b0*/  IGMMA.64x128x32.S8.S8 R24, gdesc[UR4], R24, gsb0 ;  /* 0x03600000041879f1 */ /* 0x000fe60008041018 */
[----:B------:R-:W-:Y:S02]  /*18c0*/  WARPGROUP.DEPBAR.LE gsb0, 0x0 ;  /* 0x00008000000079c5 */ /* 0x000fe40000010000 */
[----:B------:R-:W-:Y:S05]  /*18d0*/  @!P1 BRA `(.L_x_20) ;  /* 0x0000000000d49947 */ /* 0x000fea0003800000 */
[----:B------:R-:W-:Y:S01]  /*18e0*/  UIADD3 UR4, UR43, 0x1, URZ ;  /* 0x000000012b047890 */ /* 0x000fe2000fffe03f */
[----:B------:R-:W-:Y:S01]  /*18f0*/  IMAD.U32 R0, RZ, RZ, UR46 ;  /* 0x0000002eff007e24 */ /* 0x000fe2000f8e00ff */
[----:B------:R-:W-:Y:S02]  /*1900*/  UMOV UR9, UR43 ;  /* 0x0000002b00097c82 */ /* 0x000fe40008000000 */
[----:B------:R-:W-:-:S04]  /*1910*/  UISETP.NE.AND UP0, UPT, UR4, 0x2, UPT ;  /* 0x000000020400788c */ /* 0x000fc8000bf05270 */
[----:B------:R-:W-:Y:S02]  /*1920*/  USEL UR5, URZ, 0x1, UP0 ;  /* 0x000000013f057887 */ /* 0x000fe40008000000 */
[----:B------:R-:W-:Y:S02]  /*1930*/  USEL UR8, UR4, URZ, UP0 ;  /* 0x0000003f04087287 */ /* 0x000fe40008000000 */
[----:B------:R-:W-:-:S06]  /*1940*/  ULOP3.LUT UR5, UR47, UR5, URZ, 0x3c, !UPT ;  /* 0x000000052f057292 */ /* 0x000fcc000f8e3c3f */
[----:B------:R-:W-:-:S07]  /*1950*/  IMAD.U32 R5, RZ, RZ, UR5 ;  /* 0x00000005ff057e24 */ /* 0x000fce000f8e00ff */
.L_x_27:
[----:B01----:R-:W-:Y:S05]  /*1960*/  @!P0 BRA `(.L_x_21) ;  /* 0x0000000000048947 */ /* 0x003fea0003800000 */
[----:B------:R-:W-:Y:S01]  /*1970*/  BPT.TRAP 0x1 ;  /* 0x000000040000795c */ /* 0x000fe20000300000 */
.L_x_21:
[----:B------:R-:W-:Y:S01]  /*1980*/  ULEA UR4, UR8, UR42, 0x3 ;  /* 0x0000002a08047291 */ /* 0x000fe2000f8e183f */
[----:B------:R-:W-:-:S08]  /*1990*/  SHF.L.U32 R3, R5, 0x1f, RZ ;  /* 0x0000001f05037819 */ /* 0x000fd000000006ff */
[----:B------:R0:W1:Y:S01]  /*19a0*/  SYNCS.PHASECHK.TRANS64.TRYWAIT P1, [UR4], R3 ;  /* 0x00000003ff0075a7 */ /* 0x0000620008020144 */
[----:B------:R-:W-:Y:S05]  /*19b0*/  @!P0 BRA `(.L_x_22) ;  /* 0x0000000000048947 */ /* 0x000fea0003800000 */
[----:B------:R-:W-:Y:S01]  /*19c0*/  BPT.TRAP 0x1 ;  /* 0x000000040000795c */ /* 0x000fe20000300000 */
.L_x_22:
[----:B-1----:R-:W-:Y:S05]  /*19d0*/  @P1 BRA `(.L_x_23) ;  /* 0x0000000000081947 */ /* 0x002fea0003800000 */
[----:B------:R-:W1:Y:S02]  /*19e0*/  SYNCS.PHASECHK.TRANS64.TRYWAIT P1, [UR4], R3 ;  /* 0x00000003ff0075a7 */ /* 0x000e640008020144 */
[----:B-1----:R-:W-:Y:S05]  /*19f0*/  @!P1 BRA `(.L_x_24) ;  /* 0x0000004c00b09947 */ /* 0x002fea0003800000 */
.L_x_23:
[----:B------:R-:W-:Y:S01]  /*1a00*/  ULEA UR4, UR8, UR48, 0x8 ;  /* 0x0000003008047291 */ /* 0x000fe2000f8e403f */
[----:B------:R-:W-:Y:S01]  /*1a10*/  WARPGROUP.ARRIVE ;  /* 0x00000000000079c5 */ /* 0x000fe20000000000 */
[----:B------:R-:W-:Y:S01]  /*1a20*/  ULEA UR6, UR8, UR49, 0x9 ;  /* 0x0000003108067291 */ /* 0x000fe2000f8e483f */
[----:B------:R-:W-:Y:S01]  /*1a30*/  UMOV UR5, 0x80000020 ;  /* 0x8000002000057882 */ /* 0x000fe20000000000 */
[----:B------:R-:W-:-:S07]  /*1a40*/  UMOV UR7, 0x80000020 ;  /* 0x8000002000077882 */ /* 0x000fce0000000000 */
[----:B------:R-:W-:Y:S01]  /*1a50*/  IGMMA.64x128x32.S8.S8 R24, gdesc[UR4], R24, gsb0 ;  /* 0x03600000041879f1 */ /* 0x000fe20008041018 */
        /* <DEDUP_REMOVED lines=9> */
[----:B------:R-:W-:Y:S01]  /*1af0*/  BPT.TRAP 0x1 ;  /* 0x000000040000795c */ /* 0x000fe20000300000 */
.L_x_25:
[----:B------:R-:W-:Y:S02]  /*1b00*/  UISETP.GT.U32.AND UP0, UPT, UR41, 0x1, UPT ;  /* 0x000000012900788c */ /* 0x000fe4000bf04070 */
[----:B------:R-:W-:-:S04]  /*1b10*/  ULEA UR4, UR9, UR42, 0x3 ;  /* 0x0000002a09047291 */ /* 0x000fc8000f8e183f */
[----:B------:R-:W-:Y:S01]  /*1b20*/  UIADD3 UR4, UR4, 0x10, URZ ;  /* 0x0000001004047890 */ /* 0x000fe2000fffe03f */
[----:B------:R-:W-:-:S03]  /*1b30*/  PLOP3.LUT P1, PT, PT, PT, UP0, 0x80, 0x0 ;  /* 0x000000000000781c */ /* 0x000fc60003f2f008 */
[----:B------:R-:W-:-:S09]  /*1b40*/  UPRMT UR4, URZ, 0x654, UR4 ;  /* 0x000006543f047896 */ /* 0x000fd20008000004 */
[----:B------:R-:W-:Y:S01]  /*1b50*/  SYNCS.ARRIVE.TRANS64.RED.A1T0 RZ, [UR4], RZ ;  /* 0x000000ffffff79a7 */ /* 0x000fe20008100404 */
[----:B------:R-:W-:Y:S05]  /*1b60*/  @P1 BRA `(.L_x_26) ;  /* 0x0000000000041947 */ /* 0x000fea0003800000 */
[----:B------:R-:W-:Y:S01]  /*1b70*/  BPT.TRAP 0x1 ;  /* 0x000000040000795c */ /* 0x000fe20000300000 */
.L_x_26:
[----:B------:R-:W-:Y:S01]  /*1b80*/  UIADD3 UR8, UR8, 0x1, URZ ;  /* 0x0000000108087890 */ /* 0x000fe2000fffe03f */
[C---:B------:R-:W-:Y:S01]  /*1b90*/  ISETP.GT.AND P1, PT, R0.reuse, 0x1, PT ;  /* 0x000000010000780c */ /* 0x040fe20003f24270 */
[----:B------:R-:W-:Y:S01]  /*1ba0*/  UIADD3 UR9, UR9, 0x1, URZ ;  /* 0x0000000109097890 */ /* 0x000fe2000fffe03f */
[----:B------:R-:W-:Y:S01]  /*1bb0*/  VIADD R0, R0, 0xffffffff ;  /* 0xffffffff00007836 */ /* 0x000fe20000000000 */
[----:B------:R-:W-:Y:S02]  /*1bc0*/  UISETP.NE.AND UP0, UPT, UR8, 0x2, UPT ;  /* 0x000000020800788c */ /* 0x000fe4000bf05270 */
[----:B------:R-:W-:Y:S02]  /*1bd0*/  UISETP.NE.AND UP1, UPT, UR9, 0x2, UPT ;  /* 0x000000020900788c */ /* 0x000fe4000bf25270 */
[----:B------:R-:W-:Y:S02]  /*1be0*/  USEL UR4, URZ, 0x1, UP0 ;  /* 0x000000013f047887 */ /* 0x000fe40008000000 */
[----:B------:R-:W-:-:S02]  /*1bf0*/  USEL UR8, UR8, URZ, UP0 ;  /* 0x0000003f08087287 */ /* 0x000fc40008000000 */
[----:B------:R-:W-:Y:S02]  /*1c00*/  USEL UR9, UR9, URZ, UP1 ;  /* 0x0000003f09097287 */ /* 0x000fe40008800000 */
[----:B------:R-:W-:Y:S01]  /*1c10*/  LOP3.LUT R5, R5, UR4, RZ, 0x3c, !PT ;  /* 0x0000000405057c12 */ /* 0x000fe2000f8e3cff */
[----:B------:R-:W-:Y:S09]  /*1c20*/  @P1 BRA `(.L_x_27) ;  /* 0xfffffffc004c1947 */ /* 0x000ff2000383ffff */
.L_x_20:
[----:B------:R-:W-:Y:S01]  /*1c30*/  ULDC UR6, c[0x0][0x28c] ;  /* 0x0000a30000067ab9 */ /* 0x000fe20000000800 */
[----:B------:R2:W-:Y:S01]  /*1c40*/  SYNCS.ARRIVE.TRANS64.A1T0 RZ, [R92+UR45], RZ ;  /* 0x000000ff5cff79a7 */ /* 0x0005e2000810002d */
[----:B------:R-:W-:-:S06]  /*1c50*/  UISETP.GE.AND UP0, UPT, UR6, 0x1, UPT ;  /* 0x000000010600788c */ /* 0x000fcc000bf06270 */
[----:B------:R-:W-:-:S13]  /*1c60*/  PLOP3.LUT P1, PT, PT, PT, UP0, 0x80, 0x0 ;  /* 0x000000000000781c */ /* 0x000fda0003f2f008 */
[----:B--2---:R-:W-:Y:S05]  /*1c70*/  @!P1 BRA `(.L_x_28) ;  /* 0x0000000000309947 */ /* 0x004fea0003800000 */
[----:B------:R-:W-:Y:S05]  /*1c80*/  @!P0 BRA `(.L_x_29) ;  /* 0x0000000000048947 */ /* 0x000fea0003800000 */
[----:B------:R-:W-:Y:S01]  /*1c90*/  BPT.TRAP 0x1 ;  /* 0x000000040000795c */ /* 0x000fe20000300000 */
.L_x_29:
[----:B------:R-:W-:Y:S02]  /*1ca0*/  UIADD3 UR4, UR46, UR43, URZ ;  /* 0x0000002b2e047290 */ /* 0x000fe4000fffe03f */
[----:B------:R-:W-:Y:S02]  /*1cb0*/  UISETP.GT.U32.AND UP0, UPT, UR41, 0x1, UPT ;  /* 0x000000012900788c */ /* 0x000fe4000bf04070 */
[----:B------:R-:W-:-:S04]  /*1cc0*/  USHF.L.U32 UR4, UR4, 0x3, URZ ;  /* 0x0000000304047899 */ /* 0x000fc8000800063f */
[----:B------:R-:W-:Y:S01]  /*1cd0*/  ULOP3.LUT UR4, UR4, 0x8, URZ, 0xc0, !UPT ;  /* 0x0000000804047892 */ /* 0x000fe2000f8ec03f */
[----:B------:R-:W-:-:S03]  /*1ce0*/  PLOP3.LUT P0, PT, PT, PT, UP0, 0x80, 0x0 ;  /* 0x000000000000781c */ /* 0x000fc60003f0f008 */
[----:B------:R-:W-:-:S04]  /*1cf0*/  UIADD3 UR4, UR42, 0x10, UR4 ;  /* 0x000000102a047890 */ /* 0x000fc8000fffe004 */
[----:B------:R-:W-:-:S09]  /*1d00*/  UPRMT UR4, URZ, 0x654, UR4 ;  /* 0x000006543f047896 */ /* 0x000fd20008000004 */
[----:B------:R-:W-:Y:S01]  /*1d10*/  SYNCS.ARRIVE.TRANS64.RED.A1T0 RZ, [UR4], RZ ;  /* 0x000000ffffff79a7 */ /* 0x000fe20008100404 */
[----:B------:R-:W-:Y:S05]  /*1d20*/  @P0 BRA `(.L_x_28) ;  /* 0x0000000000040947 */ /* 0x000fea0003800000 */
[----:B------:R-:W-:Y:S01]  /*1d30*/  BPT.TRAP 0x1 ;  /* 0x000000040000795c */ /* 0x000fe20000300000 */
.L_x_28:
[----:B------:R-:W-:Y:S01]  /*1d40*/  SHF.L.U32 R0, R97, 0x1f, RZ ;  /* 0x0000001f61007819 */ /* 0x000fe200000006ff */
[----:B------:R-:W-:Y:S01]  /*1d50*/  ULEA UR7, UR38, UR43, 0x1 ;  /* 0x0000002b26077291 */ /* 0x000fe2000f8e083f */
[----:B------:R-:W2:Y:S01]  /*1d60*/  LDC R7, c[0x0][0x288] ;  /* 0x0000a200ff077b82 */ /* 0x000ea20000000800 */
[----:B------:R-:W-:Y:S01]  /*1d70*/  UIADD3 UR4, UR6, 0x7e, URZ ;  /* 0x0000007e06047890 */ /* 0x000fe2000fffe03f */
[----:B------:R-:W-:Y:S01]  /*1d80*/  IMAD.SHL.U32 R8, R90, 0x2, RZ ;  /* 0x000000025a087824 */ /* 0x000fe200078e00ff */
[----:B------:R-:W-:Y:S02]  /*1d90*/  USHF.R.U32.HI UR5, URZ, 0x1, UR7 ;  /* 0x000000013f057899 */ /* 0x000fe40008011607 */
[----:B------:R-:W-:Y:S02]  /*1da0*/  UISETP.GT.U32.AND UP0, UPT, UR7, 0x1, UPT ;  /* 0x000000010700788c */ /* 0x000fe4000bf04070 */
[----:B------:R-:W-:Y:S01]  /*1db0*/  ULOP3.LUT UR5, UR5, 0x1, URZ, 0xc0, !UPT ;  /* 0x0000000105057892 */ /* 0x000fe2000f8ec03f */
[----:B------:R-:W3:Y:S01]  /*1dc0*/  SYNCS.PHASECHK.TRANS64.TRYWAIT P0, [R91+UR44+0x10], R0 ;  /* 0x000010005b0075a7 */ /* 0x000ee2000800016c */
[----:B------:R-:W-:Y:S01]  /*1dd0*/  UISETP.LT.U32.AND UP0, UPT, UR4, 0x7f, UP0 ;  /* 0x0000007f0400788c */ /* 0x000fe20008701070 */
[----:B------:R-:W-:Y:S01]  /*1de0*/  SHF.R.S32.HI R9, RZ, 0x1f, R8 ;  /* 0x0000001fff097819 */ /* 0x000fe20000011408 */
[----:B------:R-:W-:-:S02]  /*1df0*/  UISETP.NE.U32.AND UP1, UPT, UR5, 0x1, UPT ;  /* 0x000000010500788c */ /* 0x000fc4000bf25070 */
[----:B------:R-:W-:Y:S02]  /*1e00*/  USEL UR5, URZ, 0x1, !UP0 ;  /* 0x000000013f057887 */ /* 0x000fe4000c000000 */
[----:B------:R-:W-:-:S04]  /*1e10*/  UISETP.GT.U32.AND UP1, UPT, UR4, 0x7e, !UP1 ;  /* 0x0000007e0400788c */ /* 0x000fc8000cf24070 */
[----:B------:R-:W-:-:S04]  /*1e20*/  USEL UR4, URZ, 0x1, !UP1 ;  /* 0x000000013f047887 */ /* 0x000fc8000c800000 */
[----:B------:R-:W-:Y:S01]  /*1e30*/  ULOP3.LUT UR47, UR4, UR47, UR5, 0x96, !UPT ;  /* 0x0000002f042f7292 */ /* 0x000fe2000f8e9605 */
[----:B--23--:R-:W-:Y:S11]  /*1e40*/  @!P0 BRA `(.L_x_30) ;  /* 0x0000004800b48947 */ /* 0x00cff60003800000 */
.L_x_186:
[----:B--2---:R-:W-:Y:S01]  /*1e50*/  IMAD.SHL.U32 R0, R19, 0x40, RZ ;  /* 0x0000004013007824 */ /* 0x004fe200078e00ff */
[----:B------:R-:W-:Y:S01]  /*1e60*/  ULDC UR6, c[0x0][0x284] ;  /* 0x0000a10000067ab9 */ /* 0x000fe20000000800 */
[----:B------:R-:W-:Y:S01]  /*1e70*/  IMAD.SHL.U32 R18, R18, 0x80, RZ ;  /* 0x0000008012127824 */ /* 0x000fe200078e00ff */
[----:B------:R-:W-:Y:S01]  /*1e80*/  SHF.R.S32.HI R15, RZ, 0x1f, R2 ;  /* 0x0000001fff0f7819 */ /* 0x000fe20000011402 */
[----:B------:R-:W-:Y:S01]  /*1e90*/  ULDC.64 UR4, c[0x0][0x5d0] ;  /* 0x0001740000047ab9 */ /* 0x000fe20000000a00 */
[----:B------:R-:W-:Y:S01]  /*1ea0*/  ISETP.GE.AND P0, PT, R0, UR6, PT ;  /* 0x0000000600007c0c */ /* 0x000fe2000bf06270 */
[----:B-1----:R-:W-:Y:S01]  /*1eb0*/  IMAD.WIDE.U32 R4, R2, UR4, R8 ;  /* 0x0000000402047c25 */ /* 0x002fe2000f8e0008 */
[----:B------:R-:W-:Y:S01]  /*1ec0*/  SHF.R.S32.HI R14, RZ, 0x1f, R18 ;  /* 0x0000001fff0e7819 */ /* 0x000fe20000011412 */
[----:B------:R-:W-:Y:S01]  /*1ed0*/  ULOP3.LUT UR43, UR43, 0x1, URZ, 0xc0, !UPT ;  /* 0x000000012b2b7892 */ /* 0x000fe2000f8ec03f */
[C---:B------:R-:W-:Y:S01]  /*1ee0*/  ISETP.GE.OR P0, PT, R18.reuse, R7, P0 ;  /* 0x000000071200720c */ /* 0x040fe20000706670 */
[----:B0-----:R-:W-:Y:S01]  /*1ef0*/  IMAD R3, R15, UR4, RZ ;  /* 0x000000040f037c24 */ /* 0x001fe2000f8e02ff */
[----:B------:R-:W-:-:S03]  /*1f00*/  IADD3 R4, P1, R18, R4, RZ ;  /* 0x0000000412047210 */ /* 0x000fc60007f3e0ff */
[----:B------:R-:W-:-:S05]  /*1f10*/  IMAD R3, R2, UR5, R3 ;  /* 0x0000000502037c24 */ /* 0x000fca000f8e0203 */
[----:B------:R-:W-:-:S03]  /*1f20*/  IADD3.X R5, R14, R5, R3, P1, !PT ;  /* 0x000000050e057210 */ /* 0x000fc60000ffe403 */
[----:B------:R-:W-:Y:S05]  /*1f30*/  @P0 BRA `(.L_x_31) ;  /* 0x0000003000b00947 */ /* 0x000fea0003800000 */
[----:B------:R-:W0:Y:S01]  /*1f40*/  LDC.64 R10, c[0x0][0x5c8] ;  /* 0x00017200ff0a7b82 */ /* 0x000e220000000a00 */
[----:B------:R-:W-:Y:S01]  /*1f50*/  IMAD.WIDE R12, R19, 0x40, R88 ;  /* 0x00000040130c7825 */ /* 0x000fe200078e0258 */
[----:B------:R-:W-:Y:S01]  /*1f60*/  ULDC.64 UR4, c[0x0][0x5c0] ;  /* 0x0001700000047ab9 */ /* 0x000fe20000000a00 */
[----:B------:R-:W-:Y:S02]  /*1f70*/  BSSY B0, `(.L_x_31) ;  /* 0x0000328000007945 */ /* 0x000fe40003800000 */
[----:B------:R-:W-:Y:S02]  /*1f80*/  IMAD.IADD R100, R95, 0x1, -R0 ;  /* 0x000000015f647824 */ /* 0x000fe400078e0a00 */
[-C--:B0-----:R-:W-:Y:S02]  /*1f90*/  IMAD R3, R13, R10.reuse, RZ ;  /* 0x0000000a0d037224 */ /* 0x081fe400078e02ff */
[----:B------:R-:W-:-:S04]  /*1fa0*/  IMAD.WIDE.U32 R4, R12, R10, R4 ;  /* 0x0000000a0c047225 */ /* 0x000fc800078e0004 */
[----:B------:R-:W-:Y:S01]  /*1fb0*/  IMAD R3, R12, R11, R3 ;  /* 0x0000000b0c037224 */ /* 0x000fe200078e0203 */
[----:B------:R-:W-:-:S03]  /*1fc0*/  IADD3 R4, P0, R4, UR4, RZ ;  /* 0x0000000404047c10 */ /* 0x000fc6000ff1e0ff */
[----:B------:R-:W-:Y:S01]  /*1fd0*/  IMAD.IADD R3, R5, 0x1, R3 ;  /* 0x0000000105037824 */ /* 0x000fe200078e0203 */
[----:B------:R-:W-:-:S04]  /*1fe0*/  LEA R6, P1, R10, R4, 0x3 ;  /* 0x000000040a067211 */ /* 0x000fc800078218ff */
[----:B------:R-:W-:Y:S01]  /*1ff0*/  IADD3.X R5, R3, UR5, RZ, P0, !PT ;  /* 0x0000000503057c10 */ /* 0x000fe200087fe4ff */
[----:B------:R-:W-:Y:S01]  /*2000*/  IMAD R3, R90, -0x2, R7 ;  /* 0xfffffffe5a037824 */ /* 0x000fe200078e0207 */
[----:B-----5:R-:W-:Y:S02]  /*2010*/  ISETP.NE.AND P0, PT, R23, RZ, PT ;  /* 0x000000ff1700720c */ /* 0x020fe40003f05270 */
[----:B------:R-:W-:Y:S01]  /*2020*/  LEA.HI.X R7, R10, R5, R11, 0x3, P1 ;  /* 0x000000050a077211 */ /* 0x000fe200008f1c0b */
[----:B------:R-:W-:-:S10]  /*2030*/  IMAD.IADD R0, R3, 0x1, -R18 ;  /* 0x0000000103007824 */ /* 0x000fd400078e0a12 */
[----:B------:R-:W-:Y:S05]  /*2040*/  @!P0 BRA `(.L_x_32) ;  /* 0x0000002400608947 */ /* 0x000fea0003800000 */
[----:B------:R-:W0:Y:S01]  /*2050*/  LDC.64 R20, c[0x0][0x5b0] ;  /* 0x00016c00ff147b82 */ /* 0x000e220000000a00 */
[----:B------:R-:W-:Y:S01]  /*2060*/  ULDC.64 UR4, c[0x0][0x5b8] ;  /* 0x00016e0000047ab9 */ /* 0x000fe20000000a00 */
[----:B------:R-:W-:Y:S01]  /*2070*/  ISETP.GE.AND P1, PT, R100, 0x1, PT ;  /* 0x000000016400780c */ /* 0x000fe20003f26270 */
[----:B------:R-:W-:Y:S01]  /*2080*/  IMAD.WIDE.U32 R8, R2, UR4, R8 ;  /* 0x0000000402087c25 */ /* 0x000fe2000f8e0008 */
[----:B------:R-:W-:Y:S02]  /*2090*/  BSSY B1, `(.L_x_33) ;  /* 0x000000e000017945 */ /* 0x000fe40003800000 */
[----:B------:R-:W-:Y:S01]  /*20a0*/  ISETP.LT.OR P2, PT, R0, 0x1, !P1 ;  /* 0x000000010000780c */ /* 0x000fe20004f41670 */
[----:B------:R-:W-:Y:S01]  /*20b0*/  IMAD R3, R15, UR4, RZ ;  /* 0x000000040f037c24 */ /* 0x000fe2000f8e02ff */
[----:B------:R-:W1:Y:S01]  /*20c0*/  LDC.64 R98, c[0x0][0x5a8] ;  /* 0x00016a00ff627b82 */ /* 0x000e620000000a00 */
[----:B------:R-:W-:Y:S02]  /*20d0*/  IADD3 R10, P0, R18, R8, RZ ;  /* 0x00000008120a7210 */ /* 0x000fe40007f1e0ff */
[----:B------:R-:W-:-:S05]  /*20e0*/  IMAD R3, R2, UR5, R3 ;  /* 0x0000000502037c24 */ /* 0x000fca000f8e0203 */
[----:B------:R-:W-:Y:S01]  /*20f0*/  IADD3.X R11, R14, R9, R3, P0, !PT ;  /* 0x000000090e0b7210 */ /* 0x000fe200007fe403 */
[-C--:B0-----:R-:W-:Y:S02]  /*2100*/  IMAD R8, R13, R20.reuse, RZ ;  /* 0x000000140d087224 */ /* 0x081fe400078e02ff */
[----:B------:R-:W-:-:S04]  /*2110*/  IMAD.WIDE.U32 R2, R12, R20, R10 ;  /* 0x000000140c027225 */ /* 0x000fc800078e000a */
[----:B------:R-:W-:Y:S01]  /*2120*/  IMAD R19, R12, R21, R8 ;  /* 0x000000150c137224 */ /* 0x000fe200078e0208 */
[----:B-1----:R-:W-:-:S04]  /*2130*/  IADD3 R2, P0, R2, R98, RZ ;  /* 0x0000006202027210 */ /* 0x002fc80007f1e0ff */
[----:B------:R-:W-:Y:S01]  /*2140*/  IADD3.X R3, R99, R3, R19, P0, !PT ;  /* 0x0000000363037210 */ /* 0x000fe200007fe413 */
[----:B------:R-:W-:Y:S08]  /*2150*/  @P2 BRA `(.L_x_34) ;  /* 0x0000000000042947 */ /* 0x000ff00003800000 */
[----:B------:R0:W5:Y:S02]  /*2160*/  LDG.E.U8 R96, desc[UR50][R2.64] ;  /* 0x0000003202607981 */ /* 0x000164000c1e1100 */
.L_x_34:
[----:B------:R-:W-:Y:S05]  /*2170*/  BSYNC B1 ;  /* 0x0000000000017941 */ /* 0x000fea0003800000 */
.L_x_33:
[----:B-----5:R-:W-:Y:S01]  /*2180*/  LOP3.LUT R13, R96, 0xffff, RZ, 0xc0, !PT ;  /* 0x0000ffff600d7812 */ /* 0x020fe200078ec0ff */
[----:B------:R-:W-:Y:S01]  /*2190*/  IMAD.SHL.U32 R8, R20, 0x8, RZ ;  /* 0x0000000814087824 */ /* 0x000fe200078e00ff */
[----:B------:R-:W-:Y:S01]  /*21a0*/  ISETP.LT.OR P5, PT, R0, 0x2, !P1 ;  /* 0x000000020000780c */ /* 0x000fe20004fa1670 */
[----:B------:R-:W-:Y:S01]  /*21b0*/  BSSY B1, `(.L_x_35) ;  /* 0x000000e000017945 */ /* 0x000fe20003800000 */
[----:B------:R-:W-:Y:S02]  /*21c0*/  PRMT R14, R13, 0x8880, RZ ;  /* 0x000088800d0e7816 */ /* 0x000fe400000000ff */
[----:B------:R-:W-:Y:S02]  /*21d0*/  SHF.L.U64.HI R9, R20, 0x3, R21 ;  /* 0x0000000314097819 */ /* 0x000fe40000010215 */
[----:B------:R-:W-:Y:S01]  /*21e0*/  ISETP.GE.AND P0, PT, R100, 0x9, PT ;  /* 0x000000096400780c */ /* 0x000fe20003f06270 */
[----:B------:R-:W-:Y:S02]  /*21f0*/  IMAD R13, R14, R23, RZ ;  /* 0x000000170e0d7224 */ /* 0x000fe400078e02ff */
[----:B------:R-:W-:-:S04]  /*2200*/  IMAD.WIDE.U32 R8, R12, R20, R8 ;  /* 0x000000140c087225 */ /* 0x000fc800078e0008 */
[----:B------:R-:W-:Y:S01]  /*2210*/  @!P2 IMAD R15, R24, R22, R13 ;  /* 0x00000016180fa224 */ /* 0x000fe200078e020d */
[----:B------:R-:W-:Y:S01]  /*2220*/  IADD3 R8, P3, P4, R10, R98, R8 ;  /* 0x000000620a087210 */ /* 0x000fe20007c7e008 */
[----:B------:R-:W-:-:S03]  /*2230*/  IMAD.IADD R14, R19, 0x1, R9 ;  /* 0x00000001130e7824 */ /* 0x000fc600078e0209 */
[----:B------:R1:W-:Y:S01]  /*2240*/  @!P2 STG.E.U8 desc[UR50][R4.64], R15 ;  /* 0x0000000f0400a986 */ /* 0x0003e2000c101132 */
[----:B------:R-:W-:Y:S08]  /*2250*/  @P5 BRA `(.L_x_36) ;  /* 0x00000000000c5947 */ /* 0x000ff00003800000 */
[----:B------:R-:W2:Y:S02]  /*2260*/  LDG.E.U8 R96, desc[UR50][R2.64+0x1] ;  /* 0x0000013202607981 */ /* 0x000ea4000c1e1100 */
[----:B--2---:R-:W-:-:S05]  /*2270*/  PRMT R12, R96, 0x8880, RZ ;  /* 0x00008880600c7816 */ /* 0x004fca00000000ff */
[----:B------:R-:W-:-:S07]  /*2280*/  IMAD R13, R12, R23, RZ ;  /* 0x000000170c0d7224 */ /* 0x000fce00078e02ff */
.L_x_36:
[----:B------:R-:W-:Y:S05]  /*2290*/  BSYNC B1 ;  /* 0x0000000000017941 */ /* 0x000fea0003800000 */
.L_x_35:
[C---:B------:R-:W-:Y:S01]  /*22a0*/  ISETP.LT.OR P2, PT, R0.reuse, 0x1, !P0 ;  /* 0x000000010000780c */ /* 0x040fe20004741670 */
[----:B------:R-:W-:Y:S01]  /*22b0*/  @!P5 IMAD R25, R25, R22, R13 ;  /* 0x000000161919d224 */ /* 0x000fe200078e020d */
[----:B------:R-:W-:Y:S01]  /*22c0*/  BSSY B1, `(.L_x_37) ;  /* 0x000000b000017945 */ /* 0x000fe20003800000 */
[----:B------:R-:W-:Y:S02]  /*22d0*/  IADD3.X R9, R11, R99, R14, P3, P4 ;  /* 0x000000630b097210 */ /* 0x000fe40001fe840e */
[C---:B------:R-:W-:Y:S01]  /*22e0*/  ISETP.LT.OR P4, PT, R0.reuse, 0x2, !P0 ;  /* 0x000000020000780c */ /* 0x040fe20004781670 */
[----:B------:R2:W-:Y:S01]  /*22f0*/  @!P5 STG.E.U8 desc[UR50][R4.64+0x1], R25 ;  /* 0x000001190400d986 */ /* 0x0005e2000c101132 */
[C---:B------:R-:W-:Y:S02]  /*2300*/  ISETP.LT.OR P5, PT, R0.reuse, 0x9, !P1 ;  /* 0x000000090000780c */ /* 0x040fe40004fa1670 */
[C---:B------:R-:W-:Y:S02]  /*2310*/  ISETP.LT.OR P6, PT, R0.reuse, 0xa, !P1 ;  /* 0x0000000a0000780c */ /* 0x040fe40004fc1670 */
[----:B------:R-:W-:-:S02]  /*2320*/  ISETP.LT.OR P3, PT, R0, 0x9, !P0 ;  /* 0x000000090000780c */ /* 0x000fc40004761670 */
[----:B------:R-:W-:Y:S11]  /*2330*/  @P2 BRA `(.L_x_38) ;  /* 0x00000000000c2947 */ /* 0x000ff60003800000 */
[----:B------:R-:W3:Y:S02]  /*2340*/  LDG.E.U8 R96, desc[UR50][R8.64] ;  /* 0x0000003208607981 */ /* 0x000ee4000c1e1100 */
[----:B---3--:R-:W-:-:S05]  /*2350*/  PRMT R10, R96, 0x8880, RZ ;  /* 0x00008880600a7816 */ /* 0x008fca00000000ff */
[----:B------:R-:W-:-:S07]  /*2360*/  IMAD R13, R10, R23, RZ ;  /* 0x000000170a0d7224 */ /* 0x000fce00078e02ff */
.L_x_38:
[----:B------:R-:W-:Y:S05]  /*2370*/  BSYNC B1 ;  /* 0x0000000000017941 */ /* 0x000fea0003800000 */
.L_x_37:
[----:B------:R-:W-:Y:S01]  /*2380*/  @!P2 IMAD R11, R26, R22, R13 ;  /* 0x000000161a0ba224 */ /* 0x000fe200078e020d */
[----:B------:R-:W-:Y:S04]  /*2390*/  BSSY B1, `(.L_x_39) ;  /* 0x0000006000017945 */ /* 0x000fe80003800000 */
[----:B------:R3:W-:Y:S01]  /*23a0*/  @!P2 STG.E.U8 desc[UR50][R6.64], R11 ;  /* 0x0000000b0600a986 */ /* 0x0007e2000c101132 */
[----:B------:R-:W-:Y:S05]  /*23b0*/  @P4 BRA `(.L_x_40) ;  /* 0x00000000000c4947 */ /* 0x000fea0003800000 */
[----:B------:R-:W4:Y:S02]  /*23c0*/  LDG.E.U8 R96, desc[UR50][R8.64+0x1] ;  /* 0x0000013208607981 */ /* 0x000f24000c1e1100 */
[----:B----4-:R-:W-:-:S05]  /*23d0*/  PRMT R10, R96, 0x8880, RZ ;  /* 0x00008880600a7816 */ /* 0x010fca00000000ff */
[----:B------:R-:W-:-:S07]  /*23e0*/  IMAD R13, R10, R23, RZ ;  /* 0x000000170a0d7224 */ /* 0x000fce00078e02ff */
.L_x_40:
[----:B------:R-:W-:Y:S05]  /*23f0*/  BSYNC B1 ;  /* 0x0000000000017941 */ /* 0x000fea0003800000 */
.L_x_39:
[----:B------:R-:W-:Y:S01]  /*2400*/  @!P4 IMAD R27, R27, R22, R13 ;  /* 0x000000161b1bc224 */ /* 0x000fe200078e020d */
[----:B------:R-:W-:Y:S04]  /*2410*/  BSSY B1, `(.L_x_41) ;  /* 0x0000006000017945 */ /* 0x000fe80003800000 */
[----:B------:R4:W-:Y:S01]  /*2420*/  @!P4 STG.E.U8 desc[UR50][R6.64+0x1], R27 ;  /* 0x0000011b0600c986 */ /* 0x0009e2000c101132 */
[----:B------:R-:W-:Y:S05]  /*2430*/  @P5 BRA `(.L_x_42) ;  /* 0x00000000000c5947 */ /* 0x000fea0003800000 */
[----:B------:R-:W5:Y:S02]  /*2440*/  LDG.E.U8 R96, desc[UR50][R2.64+0x8] ;  /* 0x0000083202607981 */ /* 0x000f64000c1e1100 */
[----:B-----5:R-:W-:-:S05]  /*2450*/  PRMT R10, R96, 0x8880, RZ ;  /* 0x00008880600a7816 */ /* 0x020fca00000000ff */
[----:B------:R-:W-:-:S07]  /*2460*/  IMAD R13, R10, R23, RZ ;  /* 0x000000170a0d7224 */ /* 0x000fce00078e02ff */
.L_x_42:
[----:B------:R-:W-:Y:S05]  /*2470*/  BSYNC B1 ;  /* 0x0000000000017941 */ /* 0x000fea0003800000 */
.L_x_41:
[----:B---3--:R-:W-:Y:S01]  /*2480*/  @!P5 IMAD R11, R28, R22, R13 ;  /* 0x000000161c0bd224 */ /* 0x008fe200078e020d */
[----:B------:R-:W-:Y:S04]  /*2490*/  BSSY B1, `(.L_x_43) ;  /* 0x0000006000017945 */ /* 0x000fe80003800000 */
[----:B------:R3:W-:Y:S01]  /*24a0*/  @!P5 STG.E.U8 desc[UR50][R4.64+0x8], R11 ;  /* 0x0000080b0400d986 */ /* 0x0007e2000c101132 */
[----:B------:R-:W-:Y:S05]  /*24b0*/  @P6 BRA `(.L_x_44) ;  /* 0x00000000000c6947 */ /* 0x000fea0003800000 */
[----:B------:R-:W5:Y:S02]  /*24c0*/  LDG.E.U8 R96, desc[UR50][R2.64+0x9] ;  /* 0x0000093202607981 */ /* 0x000f64000c1e1100 */
[----:B-----5:R-:W-:-:S05]  /*24d0*/  PRMT R10, R96, 0x8880, RZ ;  /* 0x00008880600a7816 */ /* 0x020fca00000000ff */
[----:B------:R-:W-:-:S07]  /*24e0*/  IMAD R13, R10, R23, RZ ;  /* 0x000000170a0d7224 */ /* 0x000fce00078e02ff */
.L_x_44:
[----:B------:R-:W-:Y:S05]  /*24f0*/  BSYNC B1 ;  /* 0x0000000000017941 */ /* 0x000fea0003800000 */
.L_x_43:
[----:B------:R-:W-:Y:S01]  /*2500*/  @!P6 IMAD R29, R29, R22, R13 ;  /* 0x000000161d1de224 */ /* 0x000fe200078e020d */
[----:B------:R-:W-:Y:S04]  /*2510*/  BSSY B1, `(.L_x_45) ;  /* 0x0000006000017945 */ /* 0x000fe80003800000 */
[----:B------:R0:W-:Y:S01]  /*2520*/  @!P6 STG.E.U8 desc[UR50][R4.64+0x9], R29 ;  /* 0x0000091d0400e986 */ /* 0x0001e2000c101132 */
[----:B------:R-:W-:Y:S05]  /*2530*/  @P3 BRA `(.L_x_46) ;  /* 0x00000000000c3947 */ /* 0x000fea0003800000 */
[----:B------:R-:W5:Y:S02]  /*2540*/  LDG.E.U8 R96, desc[UR50][R8.64+0x8] ;  /* 0x0000083208607981 */ /* 0x000f64000c1e1100 */
[----:B-----5:R-:W-:-:S05]  /*2550*/  PRMT R10, R96, 0x8880, RZ ;  /* 0x00008880600a7816 */ /* 0x020fca00000000ff */
[----:B------:R-:W-:-:S07]  /*2560*/  IMAD R13, R10, R23, RZ ;  /* 0x000000170a0d7224 */ /* 0x000fce00078e02ff */
.L_x_46:
[----:B------:R-:W-:Y:S05]  /*2570*/  BSYNC B1 ;  /* 0x0000000000017941 */ /* 0x000fea0003800000 */
.L_x_45:
[----:B------:R-:W-:Y:S01]  /*2580*/  ISETP.LT.OR P5, PT, R0, 0xa, !P0 ;  /* 0x0000000a0000780c */ /* 0x000fe200047a1670 */
[----:B---3--:R-:W-:Y:S01]  /*2590*/  @!P3 IMAD R11, R30, R22, R13 ;  /* 0x000000161e0bb224 */ /* 0x008fe200078e020d */
[----:B------:R-:W-:Y:S01]  /*25a0*/  BSSY B1, `(.L_x_47) ;  /* 0x000000a000017945 */ /* 0x000fe20003800000 */
[C---:B------:R-:W-:Y:S02]  /*25b0*/  ISETP.LT.OR P4, PT, R0.reuse, 0x11, !P1 ;  /* 0x000000110000780c */ /* 0x040fe40004f81670 */
[C---:B------:R-:W-:Y:S01]  /*25c0*/  ISETP.LT.OR P6, PT, R0.reuse, 0x11, !P0 ;  /* 0x000000110000780c */ /* 0x040fe200047c1670 */
[----:B------:R3:W-:Y:S01]  /*25d0*/  @!P3 STG.E.U8 desc[UR50][R6.64+0x8], R11 ;  /* 0x0000080b0600b986 */ /* 0x0007e2000c101132 */
[C---:B------:R-:W-:Y:S02]  /*25e0*/  ISETP.LT.OR P3, PT, R0.reuse, 0x12, !P1 ;  /* 0x000000120000780c */ /* 0x040fe40004f61670 */
[----:B------:R-:W-:-:S04]  /*25f0*/  ISETP.LT.OR P2, PT, R0, 0x12, !P0 ;  /* 0x000000120000780c */ /* 0x000fc80004741670 */
[----:B------:R-:W-:Y:S09]  /*2600*/  @P5 BRA `(.L_x_48) ;  /* 0x00000000000c5947 */ /* 0x000ff20003800000 */
[----:B------:R-:W5:Y:S02]  /*2610*/  LDG.E.U8 R96, desc[UR50][R8.64+0x9] ;  /* 0x0000093208607981 */ /* 0x000f64000c1e1100 */
[----:B-----5:R-:W-:-:S05]  /*2620*/  PRMT R10, R96, 0x8880, RZ ;  /* 0x00008880600a7816 */ /* 0x020fca00000000ff */
[----:B------:R-:W-:-:S07]  /*2630*/  IMAD R13, R10, R23, RZ ;  /* 0x000000170a0d7224 */ /* 0x000fce00078e02ff */
.L_x_48:
[----:B------:R-:W-:Y:S05]  /*2640*/  BSYNC B1 ;  /* 0x0000000000017941 */ /* 0x000fea0003800000 */
.L_x_47:
[----:B------:R-:W-:Y:S01]  /*2650*/  @!P5 IMAD R31, R31, R22, R13 ;  /* 0x000000161f1fd224 */ /* 0x000fe200078e020d */
[----:B------:R-:W-:Y:S04]  /*2660*/  BSSY B1, `(.L_x_49) ;  /* 0x0000006000017945 */ /* 0x000fe80003800000 */
[----:B------:R0:W-:Y:S01]  /*2670*/  @!P5 STG.E.U8 desc[UR50][R6.64+0x9], R31 ;  /* 0x0000091f0600d986 */ /* 0x0001e2000c101132 */
[----:B------:R-:W-:Y:S05]  /*2680*/  @P4 BRA `(.L_x_50) ;  /* 0x00000000000c4947 */ /* 0x000fea0003800000 */
[----:B------:R-:W5:Y:S02]  /*2690*/  LDG.E.U8 R96, desc[UR50][R2.64+0x10] ;  /* 0x0000103202607981 */ /* 0x000f64000c1e1100 */
[----:B-----5:R-:W-:-:S05]  /*26a0*/  PRMT R10, R96, 0x8880, RZ ;  /* 0x00008880600a7816 */ /* 0x020fca00000000ff */
[----:B------:R-:W-:-:S07]  /*26b0*/  IMAD R13, R10, R23, RZ ;  /* 0x000000170a0d7224 */ /* 0x000fce00078e02ff */
.L_x_50:
[----:B------:R-:W-:Y:S05]  /*26c0*/  BSYNC B1 ;  /* 0x0000000000017941 */ /* 0x000fea0003800000 */
.L_x_49:
[----:B---3--:R-:W-:Y:S01]  /*26d0*/  @!P4 IMAD R11, R32, R22, R13 ;  /* 0x00000016200bc224 */ /* 0x008fe200078e020d */
[----:B------:R-:W-:Y:S04]  /*26e0*/  BSSY B1, `(.L_x_51) ;  /* 0x0000006000017945 */ /* 0x000fe80003800000 */
[----:B------:R3:W-:Y:S01]  /*26f0*/  @!P4 STG.E.U8 desc[UR50][R4.64+0x10], R11 ;  /* 0x0000100b0400c986 */ /* 0x0007e2000c101132 */
[----:B------:R-:W-:Y:S05]  /*2700*/  @P3 BRA `(.L_x_52) ;  /* 0x00000000000c3947 */ /* 0x000fea0003800000 */
[----:B------:R-:W5:Y:S02]  /*2710*/  LDG.E.U8 R96, desc[UR50][R2.64+0x11] ;  /* 0x0000113202607981 */ /* 0x000f64000c1e1100 */
[----:B-----5:R-:W-:-:S05]  /*2720*/  PRMT R10, R96, 0x8880, RZ ;  /* 0x00008880600a7816 */ /* 0x020fca00000000ff */
[----:B------:R-:W-:-:S07]  /*2730*/  IMAD R13, R10, R23, RZ ;  /* 0x000000170a0d7224 */ /* 0x000fce00078e02ff */
.L_x_52:
[----:B------:R-:W-:Y:S05]  /*2740*/  BSYNC B1 ;  /* 0x0000000000017941 */ /* 0x000fea0003800000 */
.L_x_51:
[----:B------:R-:W-:Y:S01]  /*2750*/  @!P3 IMAD R33, R33, R22, R13 ;  /* 0x000000162121b224 */ /* 0x000fe200078e020d */
[----:B------:R-:W-:Y:S04]  /*2760*/  BSSY B1, `(.L_x_53) ;  /* 0x0000006000017945 */ /* 0x000fe80003800000 */
[----:B------:R0:W-:Y:S01]  /*2770*/  @!P3 STG.E.U8 desc[UR50][R4.64+0x11], R33 ;  /* 0x000011210400b986 */ /* 0x0001e2000c101132 */
[----:B------:R-:W-:Y:S05]  /*2780*/  @P6 BRA `(.L_x_54) ;  /* 0x00000000000c6947 */ /* 0x000fea0003800000 */
[----:B------:R-:W5:Y:S02]  /*2790*/  LDG.E.U8 R96, desc[UR50][R8.64+0x10] ;  /* 0x0000103208607981 */ /* 0x000f64000c1e1100 */
[----:B-----5:R-:W-:-:S05]  /*27a0*/  PRMT R10, R96, 0x8880, RZ ;  /* 0x00008880600a7816 */ /* 0x020fca00000000ff */
[----:B------:R-:W-:-:S07]  /*27b0*/  IMAD R13, R10, R23, RZ ;  /* 0x000000170a0d7224 */ /* 0x000fce00078e02ff */
.L_x_54:
[----:B------:R-:W-:Y:S05]  /*27c0*/  BSYNC B1 ;  /* 0x0000000000017941 */ /* 0x000fea0003800000 */
.L_x_53:
[----:B---3--:R-:W-:Y:S01]  /*27d0*/  @!P6 IMAD R11, R34, R22, R13 ;  /* 0x00000016220be224 */ /* 0x008fe200078e020d */
[----:B------:R-:W-:Y:S04]  /*27e0*/  BSSY B1, `(.L_x_55) ;  /* 0x0000006000017945 */ /* 0x000fe80003800000 */
[----:B------:R3:W-:Y:S01]  /*27f0*/  @!P6 STG.E.U8 desc[UR50][R6.64+0x10], R11 ;  /* 0x0000100b0600e986 */ /* 0x0007e2000c101132 */
[----:B------:R-:W-:Y:S05]  /*2800*/  @P2 BRA `(.L_x_56) ;  /* 0x00000000000c2947 */ /* 0x000fea0003800000 */
[----:B------:R-:W5:Y:S02]  /*2810*/  LDG.E.U8 R96, desc[UR50][R8.64+0x11] ;  /* 0x0000113208607981 */ /* 0x000f64000c1e1100 */
[----:B-----5:R-:W-:-:S05]  /*2820*/  PRMT R10, R96, 0x8880, RZ ;  /* 0x00008880600a7816 */ /* 0x020fca00000000ff */
[----:B------:R-:W-:-:S07]  /*2830*/  IMAD R13, R10, R23, RZ ;  /* 0x000000170a0d7224 */ /* 0x000fce00078e02ff */
.L_x_56:
[----:B------:R-:W-:Y:S05]  /*2840*/  BSYNC B1 ;  /* 0x0000000000017941 */ /* 0x000fea0003800000 */
.L_x_55:
[C---:B------:R-:W-:Y:S01]  /*2850*/  ISETP.LT.OR P4, PT, R0.reuse, 0x19, !P1 ;  /* 0x000000190000780c */ /* 0x040fe20004f81670 */
[----:B------:R-:W-:Y:S01]  /*2860*/  @!P2 IMAD R35, R35, R22, R13 ;  /* 0x000000162323a224 */ /* 0x000fe200078e020d */
        /* <DEDUP_REMOVED lines=10> */
.L_x_58:
[----:B------:R-:W-:Y:S05]  /*2910*/  BSYNC B1 ;  /* 0x0000000000017941 */ /* 0x000fea0003800000 */
.L_x_57:
[----:B---3--:R-:W-:Y:S01]  /*2920*/  @!P4 IMAD R11, R36, R22, R13 ;  /* 0x00000016240bc224 */ /* 0x008fe200078e020d */
[----:B------:R-:W-:Y:S04]  /*2930*/  BSSY B1, `(.L_x_59) ;  /* 0x0000006000017945 */ /* 0x000fe80003800000 */
[----:B------:R3:W-:Y:S01]  /*2940*/  @!P4 STG.E.U8 desc[UR50][R4.64+0x18], R11 ;  /* 0x0000180b0400c986 */ /* 0x0007e2000c101132 */
[----:B------:R-:W-:Y:S05]  /*2950*/  @P3 BRA `(.L_x_60) ;  /* 0x00000000000c3947 */ /* 0x000fea0003800000 */
[----:B------:R-:W5:Y:S02]  /*2960*/  LDG.E.U8 R96, desc[UR50][R2.64+0x19] ;  /* 0x0000193202607981 */ /* 0x000f64000c1e1100 */
[----:B-----5:R-:W-:-:S05]  /*2970*/  PRMT R10, R96, 0x8880, RZ ;  /* 0x00008880600a7816 */ /* 0x020fca00000000ff */
[----:B------:R-:W-:-:S07]  /*2980*/  IMAD R13, R10, R23, RZ ;  /* 0x000000170a0d7224 */ /* 0x000fce00078e02ff */
.L_x_60:
[----:B------:R-:W-:Y:S05]  /*2990*/  BSYNC B1 ;  /* 0x0000000000017941 */ /* 0x000fea0003800000 */
.L_x_59:
[----:B------:R-:W-:Y:S01]  /*29a0*/  @!P3 IMAD R37, R37, R22, R13 ;  /* 0x000000162525b224 */ /* 0x000fe200078e020d */
[----:B------:R-:W-:Y:S04]  /*29b0*/  BSSY B1, `(.L_x_61) ;  /* 0x0000006000017945 */ /* 0x000fe80003800000 */
[----:B------:R0:W-:Y:S01]  /*29c0*/  @!P3 STG.E.U8 desc[UR50][R4.64+0x19], R37 ;  /* 0x000019250400b986 */ /* 0x0001e2000c101132 */
[----:B------:R-:W-:Y:S05]  /*29d0*/  @P5 BRA `(.L_x_62) ;  /* 0x00000000000c5947 */ /* 0x000fea0003800000 */
[----:B------:R-:W5:Y:S02]  /*29e0*/  LDG.E.U8 R96, desc[UR50][R8.64+0x18] ;  /* 0x0000183208607981 */ /* 0x000f64000c1e1100 */
[----:B-----5:R-:W-:-:S05]  /*29f0*/  PRMT R10, R96, 0x8880, RZ ;  /* 0x00008880600a7816 */ /* 0x020fca00000000ff */
[----:B------:R-:W-:-:S07]  /*2a00*/  IMAD R13, R10, R23, RZ ;  /* 0x000000170a0d7224 */ /* 0x000fce00078e02ff */
.L_x_62:
[----:B------:R-:W-:Y:S05]  /*2a10*/  BSYNC B1 ;  /* 0x0000000000017941 */ /* 0x000fea0003800000 */
.L_x_61:
[----:B---3--:R-:W-:Y:S01]  /*2a20*/  @!P5 IMAD R11, R38, R22, R13 ;  /* 0x00000016260bd224 */ /* 0x008fe200078e020d */
[----:B------:R-:W-:Y:S04]  /*2a30*/  BSSY B1, `(.L_x_63) ;  /* 0x0000006000017945 */ /* 0x000fe80003800000 */
[----:B------:R3:W-:Y:S01]  /*2a40*/  @!P5 STG.E.U8 desc[UR50][R6.64+0x18], R11 ;  /* 0x0000180b0600d986 */ /* 0x0007e2000c101132 */
[----:B------:R-:W-:Y:S05]  /*2a50*/  @P6 BRA `(.L_x_64) ;  /* 0x00000000000c6947 */ /* 0x000fea0003800000 */
[----:B------:R-:W5:Y:S02]  /*2a60*/  LDG.E.U8 R96, desc[UR50][R8.64+0x19] ;  /* 0x0000193208607981 */ /* 0x000f64000c1e1100 */
[----:B-----5:R-:W-:-:S05]  /*2a70*/  PRMT R10, R96, 0x8880, RZ ;  /* 0x00008880600a7816 */ /* 0x020fca00000000ff */
[----:B------:R-:W-:-:S07]  /*2a80*/  IMAD R13, R10, R23, RZ ;  /* 0x000000170a0d7224 */ /* 0x000fce00078e02ff */
.L_x_64:
[----:B------:R-:W-:Y:S05]  /*2a90*/  BSYNC B1 ;  /* 0x0000000000017941 */ /* 0x000fea0003800000 */
.L_x_63:
[----:B------:R-:W-:Y:S01]  /*2aa0*/  @!P6 IMAD R39, R39, R22, R13 ;  /* 0x000000162727e224 */ /* 0x000fe200078e020d */
[----:B------:R-:W-:Y:S04]  /*2ab0*/  BSSY B1, `(.L_x_65) ;  /* 0x0000006000017945 */ /* 0x000fe80003800000 */
[----:B------:R0:W-:Y:S01]  /*2ac0*/  @!P6 STG.E.U8 desc[UR50][R6.64+0x19], R39 ;  /* 0x000019270600e986 */ /* 0x0001e2000c101132 */
[----:B------:R-:W-:Y:S05]  /*2ad0*/  @P2 BRA `(.L_x_66) ;  /* 0x00000000000c2947 */ /* 0x000fea0003800000 */
[----:B------:R-:W5:Y:S02]  /*2ae0*/  LDG.E.U8 R96, desc[UR50][R2.64+0x20] ;  /* 0x0000203202607981 */ /* 0x000f64000c1e1100 */
[----:B-----5:R-:W-:-:S05]  /*2af0*/  PRMT R10, R96, 0x8880, RZ ;  /* 0x00008880600a7816 */ /* 0x020fca00000000ff */
[----:B------:R-:W-:-:S07]  /*2b00*/  IMAD R13, R10, R23, RZ ;  /* 0x000000170a0d7224 */ /* 0x000fce00078e02ff */
.L_x_66:
[----:B------:R-:W-:Y:S05]  /*2b10*/  BSYNC B1 ;  /* 0x0000000000017941 */ /* 0x000fea0003800000 */
.L_x_65:
        /* <DEDUP_REMOVED lines=12> */
.L_x_68:
[----:B------:R-:W-:Y:S05]  /*2be0*/  BSYNC B1 ;  /* 0x0000000000017941 */ /* 0x000fea0003800000 */
.L_x_67:
[----:B------:R-:W-:Y:S01]  /*2bf0*/  @!P4 IMAD R41, R41, R22, R13 ;  /* 0x000000162929c224 */ /* 0x000fe200078e020d */
[----:B------:R-:W-:Y:S04]  /*2c00*/  BSSY B1, `(.L_x_69) ;  /* 0x0000006000017945 */ /* 0x000fe80003800000 */
[----:B------:R0:W-:Y:S01]  /*2c10*/  @!P4 STG.E.U8 desc[UR50][R4.64+0x21], R41 ;  /* 0x000021290400c986 */ /* 0x0001e2000c101132 */
[----:B------:R-:W-:Y:S05]  /*2c20*/  @P3 BRA `(.L_x_70) ;  /* 0x00000000000c3947 */ /* 0x000fea0003800000 */
[----:B------:R-:W5:Y:S02]  /*2c30*/  LDG.E.U8 R96, desc[UR50][R8.64+0x20] ;  /* 0x0000203208607981 */ /* 0x000f64000c1e1100 */
[----:B-----5:R-:W-:-:S05]  /*2c40*/  PRMT R10, R96, 0x8880, RZ ;  /* 0x00008880600a7816 */ /* 0x020fca00000000ff */
[----:B------:R-:W-:-:S07]  /*2c50*/  IMAD R13, R10, R23, RZ ;  /* 0x000000170a0d7224 */ /* 0x000fce00078e02ff */
.L_x_70:
[----:B------:R-:W-:Y:S05]  /*2c60*/  BSYNC B1 ;  /* 0x0000000000017941 */ /* 0x000fea0003800000 */
.L_x_69:
[----:B---3--:R-:W-:Y:S01]  /*2c70*/  @!P3 IMAD R11, R42, R22, R13 ;  /* 0x000000162a0bb224 */ /* 0x008fe200078e020d */
[----:B------:R-:W-:Y:S04]  /*2c80*/  BSSY B1, `(.L_x_71) ;  /* 0x0000006000017945 */ /* 0x000fe80003800000 */
[----:B------:R3:W-:Y:S01]  /*2c90*/  @!P3 STG.E.U8 desc[UR50][R6.64+0x20], R11 ;  /* 0x0000200b0600b986 */ /* 0x0007e2000c101132 */
[----:B------:R-:W-:Y:S05]  /*2ca0*/  @P5 BRA `(.L_x_72) ;  /* 0x00000000000c5947 */ /* 0x000fea0003800000 */
[----:B------:R-:W5:Y:S02]  /*2cb0*/  LDG.E.U8 R96, desc[UR50][R8.64+0x21] ;  /* 0x0000213208607981 */ /* 0x000f64000c1e1100 */
[----:B-----5:R-:W-:-:S05]  /*2cc0*/  PRMT R10, R96, 0x8880, RZ ;  /* 0x00008880600a7816 */ /* 0x020fca00000000ff */
[----:B------:R-:W-:-:S07]  /*2cd0*/  IMAD R13, R10, R23, RZ ;  /* 0x000000170a0d7224 */ /* 0x000fce00078e02ff */
.L_x_72:
[----:B------:R-:W-:Y:S05]  /*2ce0*/  BSYNC B1 ;  /* 0x0000000000017941 */ /* 0x000fea0003800000 */
.L_x_71:
[----:B------:R-:W-:Y:S01]  /*2cf0*/  @!P5 IMAD R43, R43, R22, R13 ;  /* 0x000000162b2bd224 */ /* 0x000fe200078e020d */
[----:B------:R-:W-:Y:S04]  /*2d00*/  BSSY B1, `(.L_x_73) ;  /* 0x0000006000017945 */ /* 0x000fe80003800000 */
[----:B------:R0:W-:Y:S01]  /*2d10*/  @!P5 STG.E.U8 desc[UR50][R6.64+0x21], R43 ;  /* 0x0000212b0600d986 */ /* 0x0001e2000c101132 */
[----:B------:R-:W-:Y:S05]  /*2d20*/  @P6 BRA `(.L_x_74) ;  /* 0x00000000000c6947 */ /* 0x000fea0003800000 */
[----:B------:R-:W5:Y:S02]  /*2d30*/  LDG.E.U8 R96, desc[UR50][R2.64+0x28] ;  /* 0x0000283202607981 */ /* 0x000f64000c1e1100 */
[----:B-----5:R-:W-:-:S05]  /*2d40*/  PRMT R10, R96, 0x8880, RZ ;  /* 0x00008880600a7816 */ /* 0x020fca00000000ff */
[----:B------:R-:W-:-:S07]  /*2d50*/  IMAD R13, R10, R23, RZ ;  /* 0x000000170a0d7224 */ /* 0x000fce00078e02ff */
.L_x_74:
[----:B------:R-:W-:Y:S05]  /*2d60*/  BSYNC B1 ;  /* 0x0000000000017941 */ /* 0x000fea0003800000 */
.L_x_73:
[----:B---3--:R-:W-:Y:S01]  /*2d70*/  @!P6 IMAD R11, R44, R22, R13 ;  /* 0x000000162c0be224 */ /* 0x008fe200078e020d */
[----:B------:R-:W-:Y:S04]  /*2d80*/  BSSY B1, `(.L_x_75) ;  /* 0x0000006000017945 */ /* 0x000fe80003800000 */
[----:B------:R3:W-:Y:S01]  /*2d90*/  @!P6 STG.E.U8 desc[UR50][R4.64+0x28], R11 ;  /* 0x0000280b0400e986 */ /* 0x0007e2000c101132 */
[----:B------:R-:W-:Y:S05]  /*2da0*/  @P2 BRA `(.L_x_76) ;  /* 0x00000000000c2947 */ /* 0x000fea0003800000 */
[----:B------:R-:W5:Y:S02]  /*2db0*/  LDG.E.U8 R96, desc[UR50][R2.64+0x29] ;  /* 0x0000293202607981 */ /* 0x000f64000c1e1100 */
[----:B-----5:R-:W-:-:S05]  /*2dc0*/  PRMT R10, R96, 0x8880, RZ ;  /* 0x00008880600a7816 */ /* 0x020fca00000000ff */
[----:B------:R-:W-:-:S07]  /*2dd0*/  IMAD R13, R10, R23, RZ ;  /* 0x000000170a0d7224 */ /* 0x000fce00078e02ff */
.L_x_76:
[----:B------:R-:W-:Y:S05]  /*2de0*/  BSYNC B1 ;  /* 0x0000000000017941 */ /* 0x000fea0003800000 */
.L_x_75:
        /* <DEDUP_REMOVED lines=12> */
.L_x_78:
[----:B------:R-:W-:Y:S05]  /*2eb0*/  BSYNC B1 ;  /* 0x0000000000017941 */ /* 0x000fea0003800000 */
.L_x_77:
[----:B---3--:R-:W-:Y:S01]  /*2ec0*/  @!P4 IMAD R11, R46, R22, R13 ;  /* 0x000000162e0bc224 */ /* 0x008fe200078e020d */
[----:B------:R-:W-:Y:S04]  /*2ed0*/  BSSY B1, `(.L_x_79) ;  /* 0x0000006000017945 */ /* 0x000fe80003800000 */
[----:B------:R3:W-:Y:S01]  /*2ee0*/  @!P4 STG.E.U8 desc[UR50][R6.64+0x28], R11 ;  /* 0x0000280b0600c986 */ /* 0x0007e2000c101132 */
[----:B------:R-:W-:Y:S05]  /*2ef0*/  @P3 BRA `(.L_x_80) ;  /* 0x00000000000c3947 */ /* 0x000fea0003800000 */
[----:B------:R-:W5:Y:S02]  /*2f00*/  LDG.E.U8 R96, desc[UR50][R8.64+0x29] ;  /* 0x0000293208607981 */ /* 0x000f64000c1e1100 */
[----:B-----5:R-:W-:-:S05]  /*2f10*/  PRMT R10, R96, 0x8880, RZ ;  /* 0x00008880600a7816 */ /* 0x020fca00000000ff */
[----:B------:R-:W-:-:S07]  /*2f20*/  IMAD R13, R10, R23, RZ ;  /* 0x000000170a0d7224 */ /* 0x000fce00078e02ff */
.L_x_80:
[----:B------:R-:W-:Y:S05]  /*2f30*/  BSYNC B1 ;  /* 0x0000000000017941 */ /* 0x000fea0003800000 */
.L_x_79:
[----:B------:R-:W-:Y:S01]  /*2f40*/  @!P3 IMAD R47, R47, R22, R13 ;  /* 0x000000162f2fb224 */ /* 0x000fe200078e020d */
[----:B------:R-:W-:Y:S04]  /*2f50*/  BSSY B1, `(.L_x_81) ;  /* 0x0000006000017945 */ /* 0x000fe80003800000 */
[----:B------:R0:W-:Y:S01]  /*2f60*/  @!P3 STG.E.U8 desc[UR50][R6.64+0x29], R47 ;  /* 0x0000292f0600b986 */ /* 0x0001e2000c101132 */
[----:B------:R-:W-:Y:S05]  /*2f70*/  @P5 BRA `(.L_x_82) ;  /* 0x00000000000c5947 */ /* 0x000fea0003800000 */
[----:B------:R-:W5:Y:S02]  /*2f80*/  LDG.E.U8 R96, desc[UR50][R2.64+0x30] ;  /* 0x0000303202607981 */ /* 0x000f64000c1e1100 */
[----:B-----5:R-:W-:-:S05]  /*2f90*/  PRMT R10, R96, 0x8880, RZ ;  /* 0x00008880600a7816 */ /* 0x020fca00000000ff */
[----:B------:R-:W-:-:S07]  /*2fa0*/  IMAD R13, R10, R23, RZ ;  /* 0x000000170a0d7224 */ /* 0x000fce00078e02ff */
.L_x_82:
[----:B------:R-:W-:Y:S05]  /*2fb0*/  BSYNC B1 ;  /* 0x0000000000017941 */ /* 0x000fea0003800000 */
.L_x_81:
[----:B---3--:R-:W-:Y:S01]  /*2fc0*/  @!P5 IMAD R11, R48, R22, R13 ;  /* 0x00000016300bd224 */ /* 0x008fe200078e020d */
[----:B------:R-:W-:Y:S04]  /*2fd0*/  BSSY B1, `(.L_x_83) ;  /* 0x0000006000017945 */ /* 0x000fe80003800000 */
[----:B------:R3:W-:Y:S01]  /*2fe0*/  @!P5 STG.E.U8 desc[UR50][R4.64+0x30], R11 ;  /* 0x0000300b0400d986 */ /* 0x0007e2000c101132 */
[----:B------:R-:W-:Y:S05]  /*2ff0*/  @P6 BRA `(.L_x_84) ;  /* 0x00000000000c6947 */ /* 0x000fea0003800000 */
[----:B------:R-:W5:Y:S02]  /*3000*/  LDG.E.U8 R96, desc[UR50][R2.64+0x31] ;  /* 0x0000313202607981 */ /* 0x000f64000c1e1100 */
[----:B-----5:R-:W-:-:S05]  /*3010*/  PRMT R10, R96, 0x8880, RZ ;  /* 0x00008880600a7816 */ /* 0x020fca00000000ff */
[----:B------:R-:W-:-:S07]  /*3020*/  IMAD R13, R10, R23, RZ ;  /* 0x000000170a0d7224 */ /* 0x000fce00078e02ff */
.L_x_84:
[----:B------:R-:W-:Y:S05]  /*3030*/  BSYNC B1 ;  /* 0x0000000000017941 */ /* 0x000fea0003800000 */
.L_x_83:
[----:B------:R-:W-:Y:S01]  /*3040*/  @!P6 IMAD R49, R49, R22, R13 ;  /* 0x000000163131e224 */ /* 0x000fe200078e020d */
[----:B------:R-:W-:Y:S04]  /*3050*/  BSSY B1, `(.L_x_85) ;  /* 0x0000006000017945 */ /* 0x000fe80003800000 */
[----:B------:R0:W-:Y:S01]  /*3060*/  @!P6 STG.E.U8 desc[UR50][R4.64+0x31], R49 ;  /* 0x000031310400e986 */ /* 0x0001e2000c101132 */
[----:B------:R-:W-:Y:S05]  /*3070*/  @P2 BRA `(.L_x_86) ;  /* 0x00000000000c2947 */ /* 0x000fea0003800000 */
[----:B------:R-:W5:Y:S02]  /*3080*/  LDG.E.U8 R96, desc[UR50][R8.64+0x30] ;  /* 0x0000303208607981 */ /* 0x000f64000c1e1100 */
[----:B-----5:R-:W-:-:S05]  /*3090*/  PRMT R10, R96, 0x8880, RZ ;  /* 0x00008880600a7816 */ /* 0x020fca00000000ff */
[----:B------:R-:W-:-:S07]  /*30a0*/  IMAD R13, R10, R23, RZ ;  /* 0x000000170a0d7224 */ /* 0x000fce00078e02ff */
.L_x_86:
[----:B------:R-:W-:Y:S05]  /*30b0*/  BSYNC B1 ;  /* 0x0000000000017941 */ /* 0x000fea0003800000 */
.L_x_85:
        /* <DEDUP_REMOVED lines=12> */
.L_x_88:
[----:B------:R-:W-:Y:S05]  /*3180*/  BSYNC B1 ;  /* 0x0000000000017941 */ /* 0x000fea0003800000 */
.L_x_87:
[----:B------:R-:W-:Y:S01]  /*3190*/  @!P4 IMAD R51, R51, R22, R13 ;  /* 0x000000163333c224 */ /* 0x000fe200078e020d */
[----:B------:R-:W-:Y:S04]  /*31a0*/  BSSY B1, `(.L_x_89) ;  /* 0x0000006000017945 */ /* 0x000fe80003800000 */
[----:B------:R0:W-:Y:S01]  /*31b0*/  @!P4 STG.E.U8 desc[UR50][R6.64+0x31], R51 ;  /* 0x000031330600c986 */ /* 0x0001e2000c101132 */
[----:B------:R-:W-:Y:S05]  /*31c0*/  @P3 BRA `(.L_x_90) ;  /* 0x00000000000c3947 */ /* 0x000fea0003800000 */
[----:B------:R-:W5:Y:S02]  /*31d0*/  LDG.E.U8 R96, desc[UR50][R2.64+0x38] ;  /* 0x0000383202607981 */ /* 0x000f64000c1e1100 */
[----:B-----5:R-:W-:-:S05]  /*31e0*/  PRMT R10, R96, 0x8880, RZ ;  /* 0x00008880600a7816 */ /* 0x020fca00000000ff */
[----:B------:R-:W-:-:S07]  /*31f0*/  IMAD R13, R10, R23, RZ ;  /* 0x000000170a0d7224 */ /* 0x000fce00078e02ff */
.L_x_90:
[----:B------:R-:W-:Y:S05]  /*3200*/  BSYNC B1 ;  /* 0x0000000000017941 */ /* 0x000fea0003800000 */
.L_x_89:
[----:B---3--:R-:W-:Y:S01]  /*3210*/  @!P3 IMAD R11, R52, R22, R13 ;  /* 0x00000016340bb224 */ /* 0x008fe200078e020d */
[----:B------:R-:W-:Y:S04]  /*3220*/  BSSY B1, `(.L_x_91) ;  /* 0x0000006000017945 */ /* 0x000fe80003800000 */
[----:B------:R3:W-:Y:S01]  /*3230*/  @!P3 STG.E.U8 desc[UR50][R4.64+0x38], R11 ;  /* 0x0000380b0400b986 */ /* 0x0007e2000c101132 */
[----:B------:R-:W-:Y:S05]  /*3240*/  @P5 BRA `(.L_x_92) ;  /* 0x00000000000c5947 */ /* 0x000fea0003800000 */
[----:B------:R-:W5:Y:S02]  /*3250*/  LDG.E.U8 R96, desc[UR50][R2.64+0x39] ;  /* 0x0000393202607981 */ /* 0x000f64000c1e1100 */
[----:B-----5:R-:W-:-:S05]  /*3260*/  PRMT R10, R96, 0x8880, RZ ;  /* 0x00008880600a7816 */ /* 0x020fca00000000ff */
[----:B------:R-:W-:-:S07]  /*3270*/  IMAD R13, R10, R23, RZ ;  /* 0x000000170a0d7224 */ /* 0x000fce00078e02ff */
.L_x_92:
[----:B------:R-:W-:Y:S05]  /*3280*/  BSYNC B1 ;  /* 0x0000000000017941 */ /* 0x000fea0003800000 */
.L_x_91:
[----:B------:R-:W-:Y:S01]  /*3290*/  @!P5 IMAD R53, R53, R22, R13 ;  /* 0x000000163535d224 */ /* 0x000fe200078e020d */
[----:B------:R-:W-:Y:S04]  /*32a0*/  BSSY B1, `(.L_x_93) ;  /* 0x0000006000017945 */ /* 0x000fe80003800000 */
[----:B------:R0:W-:Y:S01]  /*32b0*/  @!P5 STG.E.U8 desc[UR50][R4.64+0x39], R53 ;  /* 0x000039350400d986 */ /* 0x0001e2000c101132 */
[----:B------:R-:W-:Y:S05]  /*32c0*/  @P6 BRA `(.L_x_94) ;  /* 0x00000000000c6947 */ /* 0x000fea0003800000 */
[----:B------:R-:W5:Y:S02]  /*32d0*/  LDG.E.U8 R96, desc[UR50][R8.64+0x38] ;  /* 0x0000383208607981 */ /* 0x000f64000c1e1100 */
[----:B-----5:R-:W-:-:S05]  /*32e0*/  PRMT R10, R96, 0x8880, RZ ;  /* 0x00008880600a7816 */ /* 0x020fca00000000ff */
[----:B------:R-:W-:-:S07]  /*32f0*/  IMAD R13, R10, R23, RZ ;  /* 0x000000170a0d7224 */ /* 0x000fce00078e02ff */
.L_x_94:
[----:B------:R-:W-:Y:S05]  /*3300*/  BSYNC B1 ;  /* 0x0000000000017941 */ /* 0x000fea0003800000 */
.L_x_93:
[----:B---3--:R-:W-:Y:S01]  /*3310*/  @!P6 IMAD R11, R54, R22, R13 ;  /* 0x00000016360be224 */ /* 0x008fe200078e020d */
[----:B------:R-:W-:Y:S04]  /*3320*/  BSSY B1, `(.L_x_95) ;  /* 0x0000006000017945 */ /* 0x000fe80003800000 */
[----:B------:R3:W-:Y:S01]  /*3330*/  @!P6 STG.E.U8 desc[UR50][R6.64+0x38], R11 ;  /* 0x0000380b0600e986 */ /* 0x0007e2000c101132 */
[----:B------:R-:W-:Y:S05]  /*3340*/  @P2 BRA `(.L_x_96) ;  /* 0x00000000000c2947 */ /* 0x000fea0003800000 */
[----:B------:R-:W5:Y:S02]  /*3350*/  LDG.E.U8 R96, desc[UR50][R8.64+0x39] ;  /* 0x0000393208607981 */ /* 0x000f64000c1e1100 */
[----:B-----5:R-:W-:-:S05]  /*3360*/  PRMT R10, R96, 0x8880, RZ ;  /* 0x00008880600a7816 */ /* 0x020fca00000000ff */
[----:B------:R-:W-:-:S07]  /*3370*/  IMAD R13, R10, R23, RZ ;  /* 0x000000170a0d7224 */ /* 0x000fce00078e02ff */
.L_x_96:
[----:B------:R-:W-:Y:S05]  /*3380*/  BSYNC B1 ;  /* 0x0000000000017941 */ /* 0x000fea0003800000 */
.L_x_95:
        /* <DEDUP_REMOVED lines=12> */
.L_x_98:
[----:B------:R-:W-:Y:S05]  /*3450*/  BSYNC B1 ;  /* 0x0000000000017941 */ /* 0x000fea0003800000 */
.L_x_97:
[----:B---3--:R-:W-:Y:S01]  /*3460*/  @!P4 IMAD R11, R56, R22, R13 ;  /* 0x00000016380bc224 */ /* 0x008fe200078e020d */
[----:B------:R-:W-:Y:S04]  /*3470*/  BSSY B1, `(.L_x_99) ;  /* 0x0000006000017945 */ /* 0x000fe80003800000 */
[----:B------:R3:W-:Y:S01]  /*3480*/  @!P4 STG.E.U8 desc[UR50][R4.64+0x40], R11 ;  /* 0x0000400b0400c986 */ /* 0x0007e2000c101132 */
[----:B------:R-:W-:Y:S05]  /*3490*/  @P3 BRA `(.L_x_100) ;  /* 0x00000000000c3947 */ /* 0x000fea0003800000 */
[----:B------:R-:W5:Y:S02]  /*34a0*/  LDG.E.U8 R96, desc[UR50][R2.64+0x41] ;  /* 0x0000413202607981 */ /* 0x000f64000c1e1100 */
[----:B-----5:R-:W-:-:S05]  /*34b0*/  PRMT R10, R96, 0x8880, RZ ;  /* 0x00008880600a7816 */ /* 0x020fca00000000ff */
[----:B------:R-:W-:-:S07]  /*34c0*/  IMAD R13, R10, R23, RZ ;  /* 0x000000170a0d7224 */ /* 0x000fce00078e02ff */
.L_x_100:
[----:B------:R-:W-:Y:S05]  /*34d0*/  BSYNC B1 ;  /* 0x0000000000017941 */ /* 0x000fea0003800000 */
.L_x_99:
[----:B------:R-:W-:Y:S01]  /*34e0*/  @!P3 IMAD R57, R57, R22, R13 ;  /* 0x000000163939b224 */ /* 0x000fe200078e020d */
[----:B------:R-:W-:Y:S04]  /*34f0*/  BSSY B1, `(.L_x_101) ;  /* 0x0000006000017945 */ /* 0x000fe80003800000 */
[----:B------:R0:W-:Y:S01]  /*3500*/  @!P3 STG.E.U8 desc[UR50][R4.64+0x41], R57 ;  /* 0x000041390400b986 */ /* 0x0001e2000c101132 */
[----:B------:R-:W-:Y:S05]  /*3510*/  @P5 BRA `(.L_x_102) ;  /* 0x00000000000c5947 */ /* 0x000fea0003800000 */
[----:B------:R-:W5:Y:S02]  /*3520*/  LDG.E.U8 R96, desc[UR50][R8.64+0x40] ;  /* 0x0000403208607981 */ /* 0x000f64000c1e1100 */
[----:B-----5:R-:W-:-:S05]  /*3530*/  PRMT R10, R96, 0x8880, RZ ;  /* 0x00008880600a7816 */ /* 0x020fca00000000ff */
[----:B------:R-:W-:-:S07]  /*3540*/  IMAD R13, R10, R23, RZ ;  /* 0x000000170a0d7224 */ /* 0x000fce00078e02ff */
.L_x_102:
[----:B------:R-:W-:Y:S05]  /*3550*/  BSYNC B1 ;  /* 0x0000000000017941 */ /* 0x000fea0003800000 */
.L_x_101:
[----:B---3--:R-:W-:Y:S01]  /*3560*/  @!P5 IMAD R11, R58, R22, R13 ;  /* 0x000000163a0bd224 */ /* 0x008fe200078e020d */
[----:B------:R-:W-:Y:S04]  /*3570*/  BSSY B1, `(.L_x_103) ;  /* 0x0000006000017945 */ /* 0x000fe80003800000 */
[----:B------:R3:W-:Y:S01]  /*3580*/  @!P5 STG.E.U8 desc[UR50][R6.64+0x40], R11 ;  /* 0x0000400b0600d986 */ /* 0x0007e2000c101132 */
[----:B------:R-:W-:Y:S05]  /*3590*/  @P6 BRA `(.L_x_104) ;  /* 0x00000000000c6947 */ /* 0x000fea0003800000 */
[----:B------:R-:W5:Y:S02]  /*35a0*/  LDG.E.U8 R96, desc[UR50][R8.64+0x41] ;  /* 0x0000413208607981 */ /* 0x000f64000c1e1100 */
[----:B-----5:R-:W-:-:S05]  /*35b0*/  PRMT R10, R96, 0x8880, RZ ;  /* 0x00008880600a7816 */ /* 0x020fca00000000ff */
[----:B------:R-:W-:-:S07]  /*35c0*/  IMAD R13, R10, R23, RZ ;  /* 0x000000170a0d7224 */ /* 0x000fce00078e02ff */
.L_x_104:
[----:B------:R-:W-:Y:S05]  /*35d0*/  BSYNC B1 ;  /* 0x0000000000017941 */ /* 0x000fea0003800000 */
.L_x_103:
[----:B------:R-:W-:Y:S01]  /*35e0*/  @!P6 IMAD R59, R59, R22, R13 ;  /* 0x000000163b3be224 */ /* 0x000fe200078e020d */
[----:B------:R-:W-:Y:S04]  /*35f0*/  BSSY B1, `(.L_x_105) ;  /* 0x0000006000017945 */ /* 0x000fe80003800000 */
[----:B------:R0:W-:Y:S01]  /*3600*/  @!P6 STG.E.U8 desc[UR50][R6.64+0x41], R59 ;  /* 0x0000413b0600e986 */ /* 0x0001e2000c101132 */
[----:B------:R-:W-:Y:S05]  /*3610*/  @P2 BRA `(.L_x_106) ;  /* 0x00000000000c2947 */ /* 0x000fea0003800000 */
[----:B------:R-:W5:Y:S02]  /*3620*/  LDG.E.U8 R96, desc[UR50][R2.64+0x48] ;  /* 0x0000483202607981 */ /* 0x000f64000c1e1100 */
[----:B-----5:R-:W-:-:S05]  /*3630*/  PRMT R10, R96, 0x8880, RZ ;  /* 0x00008880600a7816 */ /* 0x020fca00000000ff */
[----:B------:R-:W-:-:S07]  /*3640*/  IMAD R13, R10, R23, RZ ;  /* 0x000000170a0d7224 */ /* 0x000fce00078e02ff */
.L_x_106:
[----:B------:R-:W-:Y:S05]  /*3650*/  BSYNC B1 ;  /* 0x0000000000017941 */ /* 0x000fea0003800000 */
.L_x_105:
        /* <DEDUP_REMOVED lines=12> */
.L_x_108:
[----:B------:R-:W-:Y:S05]  /*3720*/  BSYNC B1 ;  /* 0x0000000000017941 */ /* 0x000fea0003800000 */
.L_x_107:
[----:B------:R-:W-:Y:S01]  /*3730*/  @!P4 IMAD R61, R61, R22, R13 ;  /* 0x000000163d3dc224 */ /* 0x000fe200078e020d */
[----:B------:R-:W-:Y:S04]  /*3740*/  BSSY B1, `(.L_x_109) ;  /* 0x0000006000017945 */ /* 0x000fe80003800000 */
[----:B------:R0:W-:Y:S01]  /*3750*/  @!P4 STG.E.U8 desc[UR50][R4.64+0x49], R61 ;  /* 0x0000493d0400c986 */ /* 0x0001e2000c101132 */
[----:B------:R-:W-:Y:S05]  /*3760*/  @P3 BRA `(.L_x_110) ;  /* 0x00000000000c3947 */ /* 0x000fea0003800000 */
[----:B------:R-:W5:Y:S02]  /*3770*/  LDG.E.U8 R96, desc[UR50][R8.64+0x48] ;  /* 0x0000483208607981 */ /* 0x000f64000c1e1100 */
[----:B-----5:R-:W-:-:S05]  /*3780*/  PRMT R10, R96, 0x8880, RZ ;  /* 0x00008880600a7816 */ /* 0x020fca00000000ff */
[----:B------:R-:W-:-:S07]  /*3790*/  IMAD R13, R10, R23, RZ ;  /* 0x000000170a0d7224 */ /* 0x000fce00078e02ff */
.L_x_110:
[----:B------:R-:W-:Y:S05]  /*37a0*/  BSYNC B1 ;  /* 0x0000000000017941 */ /* 0x000fea0003800000 */
.L_x_109:
[----:B---3--:R-:W-:Y:S01]  /*37b0*/  @!P3 IMAD R11, R62, R22, R13 ;  /* 0x000000163e0bb224 */ /* 0x008fe200078e020d */
[----:B------:R-:W-:Y:S04]  /*37c0*/  BSSY B1, `(.L_x_111) ;  /* 0x0000006000017945 */ /* 0x000fe80003800000 */
[----:B------:R3:W-:Y:S01]  /*37d0*/  @!P3 STG.E.U8 desc[UR50][R6.64+0x48], R11 ;  /* 0x0000480b0600b986 */ /* 0x0007e2000c101132 */
[----:B------:R-:W-:Y:S05]  /*37e0*/  @P5 BRA `(.L_x_112) ;  /* 0x00000000000c5947 */ /* 0x000fea0003800000 */
[----:B------:R-:W5:Y:S02]  /*37f0*/  LDG.E.U8 R96, desc[UR50][R8.64+0x49] ;  /* 0x0000493208607981 */ /* 0x000f64000c1e1100 */
[----:B-----5:R-:W-:-:S05]  /*3800*/  PRMT R10, R96, 0x8880, RZ ;  /* 0x00008880600a7816 */ /* 0x020fca00000000ff */
[----:B------:R-:W-:-:S07]  /*3810*/  IMAD R13, R10, R23, RZ ;  /* 0x000000170a0d7224 */ /* 0x000fce00078e02ff */
.L_x_112:
[----:B------:R-:W-:Y:S05]  /*3820*/  BSYNC B1 ;  /* 0x0000000000017941 */ /* 0x000fea0003800000 */
.L_x_111:
[----:B------:R-:W-:Y:S01]  /*3830*/  @!P5 IMAD R63, R63, R22, R13 ;  /* 0x000000163f3fd224 */ /* 0x000fe200078e020d */
[----:B------:R-:W-:Y:S04]  /*3840*/  BSSY B1, `(.L_x_113) ;  /* 0x0000006000017945 */ /* 0x000fe80003800000 */
[----:B------:R0:W-:Y:S01]  /*3850*/  @!P5 STG.E.U8 desc[UR50][R6.64+0x49], R63 ;  /* 0x0000493f0600d986 */ /* 0x0001e2000c101132 */
[----:B------:R-:W-:Y:S05]  /*3860*/  @P6 BRA `(.L_x_114) ;  /* 0x00000000000c6947 */ /* 0x000fea0003800000 */
[----:B------:R-:W5:Y:S02]  /*3870*/  LDG.E.U8 R96, desc[UR50][R2.64+0x50] ;  /* 0x0000503202607981 */ /* 0x000f64000c1e1100 */
[----:B-----5:R-:W-:-:S05]  /*3880*/  PRMT R10, R96, 0x8880, RZ ;  /* 0x00008880600a7816 */ /* 0x020fca00000000ff */
[----:B------:R-:W-:-:S07]  /*3890*/  IMAD R13, R10, R23, RZ ;  /* 0x000000170a0d7224 */ /* 0x000fce00078e02ff */
.L_x_114:
[----:B------:R-:W-:Y:S05]  /*38a0*/  BSYNC B1 ;  /* 0x0000000000017941 */ /* 0x000fea0003800000 */
.L_x_113:
[----:B---3--:R-:W-:Y:S01]  /*38b0*/  @!P6 IMAD R11, R64, R22, R13 ;  /* 0x00000016400be224 */ /* 0x008fe200078e020d */
[----:B------:R-:W-:Y:S04]  /*38c0*/  BSSY B1, `(.L_x_115) ;  /* 0x0000006000017945 */ /* 0x000fe80003800000 */
[----:B------:R3:W-:Y:S01]  /*38d0*/  @!P6 STG.E.U8 desc[UR50][R4.64+0x50], R11 ;  /* 0x0000500b0400e986 */ /* 0x0007e2000c101132 */
[----:B------:R-:W-:Y:S05]  /*38e0*/  @P2 BRA `(.L_x_116) ;  /* 0x00000000000c2947 */ /* 0x000fea0003800000 */
[----:B------:R-:W5:Y:S02]  /*38f0*/  LDG.E.U8 R96, desc[UR50][R2.64+0x51] ;  /* 0x0000513202607981 */ /* 0x000f64000c1e1100 */
[----:B-----5:R-:W-:-:S05]  /*3900*/  PRMT R10, R96, 0x8880, RZ ;  /* 0x00008880600a7816 */ /* 0x020fca00000000ff */
[----:B------:R-:W-:-:S07]  /*3910*/  IMAD R13, R10, R23, RZ ;  /* 0x000000170a0d7224 */ /* 0x000fce00078e02ff */
.L_x_116:
[----:B------:R-:W-:Y:S05]  /*3920*/  BSYNC B1 ;  /* 0x0000000000017941 */ /* 0x000fea0003800000 */
.L_x_115:
        /* <DEDUP_REMOVED lines=12> */
.L_x_118:
[----:B------:R-:W-:Y:S05]  /*39f0*/  BSYNC B1 ;  /* 0x0000000000017941 */ /* 0x000fea0003800000 */
.L_x_117:
[----:B---3--:R-:W-:Y:S01]  /*3a00*/  @!P4 IMAD R11, R66, R22, R13 ;  /* 0x00000016420bc224 */ /* 0x008fe200078e020d */
[----:B------:R-:W-:Y:S04]  /*3a10*/  BSSY B1, `(.L_x_119) ;  /* 0x0000006000017945 */ /* 0x000fe80003800000 */
[----:B------:R3:W-:Y:S01]  /*3a20*/  @!P4 STG.E.U8 desc[UR50][R6.64+0x50], R11 ;  /* 0x0000500b0600c986 */ /* 0x0007e2000c101132 */
[----:B------:R-:W-:Y:S05]  /*3a30*/  @P3 BRA `(.L_x_120) ;  /* 0x00000000000c3947 */ /* 0x000fea0003800000 */
[----:B------:R-:W5:Y:S02]  /*3a40*/  LDG.E.U8 R96, desc[UR50][R8.64+0x51] ;  /* 0x0000513208607981 */ /* 0x000f64000c1e1100 */
[----:B-----5:R-:W-:-:S05]  /*3a50*/  PRMT R10, R96, 0x8880, RZ ;  /* 0x00008880600a7816 */ /* 0x020fca00000000ff */
[----:B------:R-:W-:-:S07]  /*3a60*/  IMAD R13, R10, R23, RZ ;  /* 0x000000170a0d7224 */ /* 0x000fce00078e02ff */
.L_x_120:
[----:B------:R-:W-:Y:S05]  /*3a70*/  BSYNC B1 ;  /* 0x0000000000017941 */ /* 0x000fea0003800000 */
.L_x_119:
[----:B------:R-:W-:Y:S01]  /*3a80*/  @!P3 IMAD R67, R67, R22, R13 ;  /* 0x000000164343b224 */ /* 0x000fe200078e020d */
[----:B------:R-:W-:Y:S04]  /*3a90*/  BSSY B1, `(.L_x_121) ;  /* 0x0000006000017945 */ /* 0x000fe80003800000 */
[----:B------:R0:W-:Y:S01]  /*3aa0*/  @!P3 STG.E.U8 desc[UR50][R6.64+0x51], R67 ;  /* 0x000051430600b986 */ /* 0x0001e2000c101132 */
[----:B------:R-:W-:Y:S05]  /*3ab0*/  @P5 BRA `(.L_x_122) ;  /* 0x00000000000c5947 */ /* 0x000fea0003800000 */
[----:B------:R-:W5:Y:S02]  /*3ac0*/  LDG.E.U8 R96, desc[UR50][R2.64+0x58] ;  /* 0x0000583202607981 */ /* 0x000f64000c1e1100 */
[----:B-----5:R-:W-:-:S05]  /*3ad0*/  PRMT R10, R96, 0x8880, RZ ;  /* 0x00008880600a7816 */ /* 0x020fca00000000ff */
[----:B------:R-:W-:-:S07]  /*3ae0*/  IMAD R13, R10, R23, RZ ;  /* 0x000000170a0d7224 */ /* 0x000fce00078e02ff */
.L_x_122:
[----:B------:R-:W-:Y:S05]  /*3af0*/  BSYNC B1 ;  /* 0x0000000000017941 */ /* 0x000fea0003800000 */
.L_x_121:
[----:B---3--:R-:W-:Y:S01]  /*3b00*/  @!P5 IMAD R11, R68, R22, R13 ;  /* 0x00000016440bd224 */ /* 0x008fe200078e020d */
[----:B------:R-:W-:Y:S04]  /*3b10*/  BSSY B1, `(.L_x_123) ;  /* 0x0000006000017945 */ /* 0x000fe80003800000 */
[----:B------:R3:W-:Y:S01]  /*3b20*/  @!P5 STG.E.U8 desc[UR50][R4.64+0x58], R11 ;  /* 0x0000580b0400d986 */ /* 0x0007e2000c101132 */
[----:B------:R-:W-:Y:S05]  /*3b30*/  @P6 BRA `(.L_x_124) ;  /* 0x00000000000c6947 */ /* 0x000fea0003800000 */
[----:B------:R-:W5:Y:S02]  /*3b40*/  LDG.E.U8 R96, desc[UR50][R2.64+0x59] ;  /* 0x0000593202607981 */ /* 0x000f64000c1e1100 */
[----:B-----5:R-:W-:-:S05]  /*3b50*/  PRMT R10, R96, 0x8880, RZ ;  /* 0x00008880600a7816 */ /* 0x020fca00000000ff */
[----:B------:R-:W-:-:S07]  /*3b60*/  IMAD R13, R10, R23, RZ ;  /* 0x000000170a0d7224 */ /* 0x000fce00078e02ff */
.L_x_124:
[----:B------:R-:W-:Y:S05]  /*3b70*/  BSYNC B1 ;  /* 0x0000000000017941 */ /* 0x000fea0003800000 */
.L_x_123:
[----:B------:R-:W-:Y:S01]  /*3b80*/  @!P6 IMAD R69, R69, R22, R13 ;  /* 0x000000164545e224 */ /* 0x000fe200078e020d */
[----:B------:R-:W-:Y:S04]  /*3b90*/  BSSY B1, `(.L_x_125) ;  /* 0x0000006000017945 */ /* 0x000fe80003800000 */
[----:B------:R0:W-:Y:S01]  /*3ba0*/  @!P6 STG.E.U8 desc[UR50][R4.64+0x59], R69 ;  /* 0x000059450400e986 */ /* 0x0001e2000c101132 */
[----:B------:R-:W-:Y:S05]  /*3bb0*/  @P2 BRA `(.L_x_126) ;  /* 0x00000000000c2947 */ /* 0x000fea0003800000 */
[----:B------:R-:W5:Y:S02]  /*3bc0*/  LDG.E.U8 R96, desc[UR50][R8.64+0x58] ;  /* 0x0000583208607981 */ /* 0x000f64000c1e1100 */
[----:B-----5:R-:W-:-:S05]  /*3bd0*/  PRMT R10, R96, 0x8880, RZ ;  /* 0x00008880600a7816 */ /* 0x020fca00000000ff */
[----:B------:R-:W-:-:S07]  /*3be0*/  IMAD R13, R10, R23, RZ ;  /* 0x000000170a0d7224 */ /* 0x000fce00078e02ff */
.L_x_126:
[----:B------:R-:W-:Y:S05]  /*3bf0*/  BSYNC B1 ;  /* 0x0000000000017941 */ /* 0x000fea0003800000 */
.L_x_125:
        /* <DEDUP_REMOVED lines=12> */
.L_x_128:
[----:B------:R-:W-:Y:S05]  /*3cc0*/  BSYNC B1 ;  /* 0x0000000000017941 */ /* 0x000fea0003800000 */
.L_x_127:
[----:B------:R-:W-:Y:S01]  /*3cd0*/  @!P4 IMAD R71, R71, R22, R13 ;  /* 0x000000164747c224 */ /* 0x000fe200078e020d */
[----:B------:R-:W-:Y:S04]  /*3ce0*/  BSSY B1, `(.L_x_129) ;  /* 0x0000006000017945 */ /* 0x000fe80003800000 */
[----:B------:R0:W-:Y:S01]  /*3cf0*/  @!P4 STG.E.U8 desc[UR50][R6.64+0x59], R71 ;  /* 0x000059470600c986 */ /* 0x0001e2000c101132 */
[----:B------:R-:W-:Y:S05]  /*3d00*/  @P3 BRA `(.L_x_130) ;  /* 0x00000000000c3947 */ /* 0x000fea0003800000 */
[----:B------:R-:W5:Y:S02]  /*3d10*/  LDG.E.U8 R96, desc[UR50][R2.64+0x60] ;  /* 0x0000603202607981 */ /* 0x000f64000c1e1100 */
[----:B-----5:R-:W-:-:S05]  /*3d20*/  PRMT R10, R96, 0x8880, RZ ;  /* 0x00008880600a7816 */ /* 0x020fca00000000ff */
[----:B------:R-:W-:-:S07]  /*3d30*/  IMAD R13, R10, R23, RZ ;  /* 0x000000170a0d7224 */ /* 0x000fce00078e02ff */
.L_x_130:
[----:B------:R-:W-:Y:S05]  /*3d40*/  BSYNC B1 ;  /* 0x0000000000017941 */ /* 0x000fea0003800000 */
.L_x_129:
[----:B---3--:R-:W-:Y:S01]  /*3d50*/  @!P3 IMAD R11, R72, R22, R13 ;  /* 0x00000016480bb224 */ /* 0x008fe200078e020d */
[----:B------:R-:W-:Y:S04]  /*3d60*/  BSSY B1, `(.L_x_131) ;  /* 0x0000006000017945 */ /* 0x000fe80003800000 */
[----:B------:R3:W-:Y:S01]  /*3d70*/  @!P3 STG.E.U8 desc[UR50][R4.64+0x60], R11 ;  /* 0x0000600b0400b986 */ /* 0x0007e2000c101132 */
[----:B------:R-:W-:Y:S05]  /*3d80*/  @P5 BRA `(.L_x_132) ;  /* 0x00000000000c5947 */ /* 0x000fea0003800000 */
[----:B------:R-:W5:Y:S02]  /*3d90*/  LDG.E.U8 R96, desc[UR50][R2.64+0x61] ;  /* 0x0000613202607981 */ /* 0x000f64000c1e1100 */
[----:B-----5:R-:W-:-:S05]  /*3da0*/  PRMT R10, R96, 0x8880, RZ ;  /* 0x00008880600a7816 */ /* 0x020fca00000000ff */
[----:B------:R-:W-:-:S07]  /*3db0*/  IMAD R13, R10, R23, RZ ;  /* 0x000000170a0d7224 */ /* 0x000fce00078e02ff */
.L_x_132:
[----:B------:R-:W-:Y:S05]  /*3dc0*/  BSYNC B1 ;  /* 0x0000000000017941 */ /* 0x000fea0003800000 */
.L_x_131:
[----:B------:R-:W-:Y:S01]  /*3dd0*/  @!P5 IMAD R73, R73, R22, R13 ;  /* 0x000000164949d224 */ /* 0x000fe200078e020d */
[----:B------:R-:W-:Y:S04]  /*3de0*/  BSSY B1, `(.L_x_133) ;  /* 0x0000006000017945 */ /* 0x000fe80003800000 */
[----:B------:R0:W-:Y:S01]  /*3df0*/  @!P5 STG.E.U8 desc[UR50][R4.64+0x61], R73 ;  /* 0x000061490400d986 */ /* 0x0001e2000c101132 */
[----:B------:R-:W-:Y:S05]  /*3e00*/  @P6 BRA `(.L_x_134) ;  /* 0x00000000000c6947 */ /* 0x000fea0003800000 */
[----:B------:R-:W5:Y:S02]  /*3e10*/  LDG.E.U8 R96, desc[UR50][R8.64+0x60] ;  /* 0x0000603208607981 */ /* 0x000f64000c1e1100 */
[----:B-----5:R-:W-:-:S05]  /*3e20*/  PRMT R10, R96, 0x8880, RZ ;  /* 0x00008880600a7816 */ /* 0x020fca00000000ff */
[----:B------:R-:W-:-:S07]  /*3e30*/  IMAD R13, R10, R23, RZ ;  /* 0x000000170a0d7224 */ /* 0x000fce00078e02ff */
.L_x_134:
[----:B------:R-:W-:Y:S05]  /*3e40*/  BSYNC B1 ;  /* 0x0000000000017941 */ /* 0x000fea0003800000 */
.L_x_133:
[----:B---3--:R-:W-:Y:S01]  /*3e50*/  @!P6 IMAD R11, R74, R22, R13 ;  /* 0x000000164a0be224 */ /* 0x008fe200078e020d */
[----:B------:R-:W-:Y:S04]  /*3e60*/  BSSY B1, `(.L_x_135) ;  /* 0x0000006000017945 */ /* 0x000fe80003800000 */
[----:B------:R3:W-:Y:S01]  /*3e70*/  @!P6 STG.E.U8 desc[UR50][R6.64+0x60], R11 ;  /* 0x0000600b0600e986 */ /* 0x0007e2000c101132 */
[----:B------:R-:W-:Y:S05]  /*3e80*/  @P2 BRA `(.L_x_136) ;  /* 0x00000000000c2947 */ /* 0x000fea0003800000 */
[----:B------:R-:W5:Y:S02]  /*3e90*/  LDG.E.U8 R96, desc[UR50][R8.64+0x61] ;  /* 0x0000613208607981 */ /* 0x000f64000c1e1100 */
[----:B-----5:R-:W-:-:S05]  /*3ea0*/  PRMT R10, R96, 0x8880, RZ ;  /* 0x00008880600a7816 */ /* 0x020fca00000000ff */
[----:B------:R-:W-:-:S07]  /*3eb0*/  IMAD R13, R10, R23, RZ ;  /* 0x000000170a0d7224 */ /* 0x000fce00078e02ff */
.L_x_136:
[----:B------:R-:W-:Y:S05]  /*3ec0*/  BSYNC B1 ;  /* 0x0000000000017941 */ /* 0x000fea0003800000 */
.L_x_135:
        /* <DEDUP_REMOVED lines=12> */
.L_x_138:
[----:B------:R-:W-:Y:S05]  /*3f90*/  BSYNC B1 ;  /* 0x0000000000017941 */ /* 0x000fea0003800000 */
.L_x_137:
[----:B---3--:R-:W-:Y:S01]  /*3fa0*/  @!P5 IMAD R11, R76, R22, R13 ;  /* 0x000000164c0bd224 */ /* 0x008fe200078e020d */
[----:B------:R-:W-:Y:S04]  /*3fb0*/  BSSY B1, `(.L_x_139) ;  /* 0x0000006000017945 */ /* 0x000fe80003800000 */
[----:B------:R3:W-:Y:S01]  /*3fc0*/  @!P5 STG.E.U8 desc[UR50][R4.64+0x68], R11 ;  /* 0x0000680b0400d986 */ /* 0x0007e2000c101132 */
[----:B------:R-:W-:Y:S05]  /*3fd0*/  @P3 BRA `(.L_x_140) ;  /* 0x00000000000c3947 */ /* 0x000fea0003800000 */
[----:B------:R-:W5:Y:S02]  /*3fe0*/  LDG.E.U8 R96, desc[UR50][R2.64+0x69] ;  /* 0x0000693202607981 */ /* 0x000f64000c1e1100 */
[----:B-----5:R-:W-:-:S05]  /*3ff0*/  PRMT R10, R96, 0x8880, RZ ;  /* 0x00008880600a7816 */ /* 0x020fca00000000ff */
[----:B------:R-:W-:-:S07]  /*4000*/  IMAD R13, R10, R23, RZ ;  /* 0x000000170a0d7224 */ /* 0x000fce00078e02ff */
.L_x_140:
[----:B------:R-:W-:Y:S05]  /*4010*/  BSYNC B1 ;  /* 0x0000000000017941 */ /* 0x000fea0003800000 */
.L_x_139:
[----:B------:R-:W-:Y:S01]  /*4020*/  @!P3 IMAD R77, R77, R22, R13 ;  /* 0x000000164d4db224 */ /* 0x000fe200078e020d */
[----:B------:R-:W-:Y:S04]  /*4030*/  BSSY B1, `(.L_x_141) ;  /* 0x0000006000017945 */ /* 0x000fe80003800000 */
[----:B------:R0:W-:Y:S01]  /*4040*/  @!P3 STG.E.U8 desc[UR50][R4.64+0x69], R77 ;  /* 0x0000694d0400b986 */ /* 0x0001e2000c101132 */
[----:B------:R-:W-:Y:S05]  /*4050*/  @P2 BRA `(.L_x_142) ;  /* 0x00000000000c2947 */ /* 0x000fea0003800000 */
[----:B------:R-:W5:Y:S02]  /*4060*/  LDG.E.U8 R96, desc[UR50][R8.64+0x68] ;  /* 0x0000683208607981 */ /* 0x000f64000c1e1100 */
[----:B-----5:R-:W-:-:S05]  /*4070*/  PRMT R10, R96, 0x8880, RZ ;  /* 0x00008880600a7816 */ /* 0x020fca00000000ff */
[----:B------:R-:W-:-:S07]  /*4080*/  IMAD R13, R10, R23, RZ ;  /* 0x000000170a0d7224 */ /* 0x000fce00078e02ff */
.L_x_142:
[----:B------:R-:W-:Y:S05]  /*4090*/  BSYNC B1 ;  /* 0x0000000000017941 */ /* 0x000fea0003800000 */
.L_x_141:
[----:B---3--:R-:W-:Y:S01]  /*40a0*/  @!P2 IMAD R11, R78, R22, R13 ;  /* 0x000000164e0ba224 */ /* 0x008fe200078e020d */
[----:B------:R-:W-:Y:S04]  /*40b0*/  BSSY B1, `(.L_x_143) ;  /* 0x0000006000017945 */ /* 0x000fe80003800000 */
[----:B------:R3:W-:Y:S01]  /*40c0*/  @!P2 STG.E.U8 desc[UR50][R6.64+0x68], R11 ;  /* 0x0000680b0600a986 */ /* 0x0007e2000c101132 */
[----:B------:R-:W-:Y:S05]  /*40d0*/  @P6 BRA `(.L_x_144) ;  /* 0x00000000000c6947 */ /* 0x000fea0003800000 */
[----:B------:R-:W5:Y:S02]  /*40e0*/  LDG.E.U8 R96, desc[UR50][R8.64+0x69] ;  /* 0x0000693208607981 */ /* 0x000f64000c1e1100 */
[----:B-----5:R-:W-:-:S05]  /*40f0*/  PRMT R10, R96, 0x8880, RZ ;  /* 0x00008880600a7816 */ /* 0x020fca00000000ff */
[----:B------:R-:W-:-:S07]  /*4100*/  IMAD R13, R10, R23, RZ ;  /* 0x000000170a0d7224 */ /* 0x000fce00078e02ff */
.L_x_144:
[----:B------:R-:W-:Y:S05]  /*4110*/  BSYNC B1 ;  /* 0x0000000000017941 */ /* 0x000fea0003800000 */
.L_x_143:
[----:B------:R-:W-:Y:S01]  /*4120*/  @!P6 IMAD R79, R79, R22, R13 ;  /* 0x000000164f4fe224 */ /* 0x000fe200078e020d */
[----:B------:R-:W-:Y:S04]  /*4130*/  BSSY B1, `(.L_x_145) ;  /* 0x0000006000017945 */ /* 0x000fe80003800000 */
[----:B------:R0:W-:Y:S01]  /*4140*/  @!P6 STG.E.U8 desc[UR50][R6.64+0x69], R79 ;  /* 0x0000694f0600e986 */ /* 0x0001e2000c101132 */
[----:B------:R-:W-:Y:S05]  /*4150*/  @P4 BRA `(.L_x_146) ;  /* 0x00000000000c4947 */ /* 0x000fea0003800000 */
[----:B------:R-:W5:Y:S02]  /*4160*/  LDG.E.U8 R96, desc[UR50][R2.64+0x70] ;  /* 0x0000703202607981 */ /* 0x000f64000c1e1100 */
[----:B-----5:R-:W-:-:S05]  /*4170*/  PRMT R10, R96, 0x8880, RZ ;  /* 0x00008880600a7816 */ /* 0x020fca00000000ff */
[----:B------:R-:W-:-:S07]  /*4180*/  IMAD R13, R10, R23, RZ ;  /* 0x000000170a0d7224 */ /* 0x000fce00078e02ff */
.L_x_146:
[----:B------:R-:W-:Y:S05]  /*4190*/  BSYNC B1 ;  /* 0x0000000000017941 */ /* 0x000fea0003800000 */
.L_x_145:
[----:B------:R-:W-:Y:S01]  /*41a0*/  ISETP.LT.OR P3, PT, R0, 0x72, !P1 ;  /* 0x000000720000780c */ /* 0x000fe20004f61670 */
[----:B---3--:R-:W-:Y:S01]  /*41b0*/  @!P4 IMAD R11, R80, R22, R13 ;  /* 0x00000016500bc224 */ /* 0x008fe200078e020d */
[----:B------:R-:W-:Y:S01]  /*41c0*/  BSSY B1, `(.L_x_147) ;  /* 0x000000b000017945 */ /* 0x000fe20003800000 */
[C---:B------:R-:W-:Y:S02]  /*41d0*/  ISETP.LT.OR P2, PT, R0.reuse, 0x71, !P0 ;  /* 0x000000710000780c */ /* 0x040fe40004741670 */
[C---:B------:R-:W-:Y:S01]  /*41e0*/  ISETP.LT.OR P5, PT, R0.reuse, 0x72, !P0 ;  /* 0x000000720000780c */ /* 0x040fe200047a1670 */
[----:B------:R3:W-:Y:S01]  /*41f0*/  @!P4 STG.E.U8 desc[UR50][R4.64+0x70], R11 ;  /* 0x0000700b0400c986 */ /* 0x0007e2000c101132 */
[C---:B------:R-:W-:Y:S02]  /*4200*/  ISETP.LT.OR P4, PT, R0.reuse, 0x79, !P1 ;  /* 0x000000790000780c */ /* 0x040fe40004f81670 */
[C---:B------:R-:W-:Y:S02]  /*4210*/  ISETP.LT.OR P1, PT, R0.reuse, 0x7a, !P1 ;  /* 0x0000007a0000780c */ /* 0x040fe40004f21670 */
[----:B------:R-:W-:-:S02]  /*4220*/  ISETP.LT.OR P6, PT, R0, 0x79, !P0 ;  /* 0x000000790000780c */ /* 0x000fc400047c1670 */
[----:B------:R-:W-:Y:S11]  /*4230*/  @P3 BRA `(.L_x_148) ;  /* 0x00000000000c3947 */ /* 0x000ff60003800000 */
[----:B------:R-:W5:Y:S02]  /*4240*/  LDG.E.U8 R96, desc[UR50][R2.64+0x71] ;  /* 0x0000713202607981 */ /* 0x000f64000c1e1100 */
[----:B-----5:R-:W-:-:S05]  /*4250*/  PRMT R10, R96, 0x8880, RZ ;  /* 0x00008880600a7816 */ /* 0x020fca00000000ff */
[----:B------:R-:W-:-:S07]  /*4260*/  IMAD R13, R10, R23, RZ ;  /* 0x000000170a0d7224 */ /* 0x000fce00078e02ff */
.L_x_148:
[----:B------:R-:W-:Y:S05]  /*4270*/  BSYNC B1 ;  /* 0x0000000000017941 */ /* 0x000fea0003800000 */
.L_x_147:
[----:B------:R-:W-:Y:S01]  /*4280*/  @!P3 IMAD R81, R81, R22, R13 ;  /* 0x000000165151b224 */ /* 0x000fe200078e020d */
[----:B------:R-:W-:Y:S04]  /*4290*/  BSSY B1, `(.L_x_149) ;  /* 0x0000006000017945 */ /* 0x000fe80003800000 */
[----:B------:R0:W-:Y:S01]  /*42a0*/  @!P3 STG.E.U8 desc[UR50][R4.64+0x71], R81 ;  /* 0x000071510400b986 */ /* 0x0001e2000c101132 */
[----:B------:R-:W-:Y:S05]  /*42b0*/  @P2 BRA `(.L_x_150) ;  /* 0x00000000000c2947 */ /* 0x000fea0003800000 */
[----:B------:R-:W5:Y:S02]  /*42c0*/  LDG.E.U8 R96, desc[UR50][R8.64+0x70] ;  /* 0x0000703208607981 */ /* 0x000f64000c1e1100 */
[----:B-----5:R-:W-:-:S05]  /*42d0*/  PRMT R10, R96, 0x8880, RZ ;  /* 0x00008880600a7816 */ /* 0x020fca00000000ff */
[----:B------:R-:W-:-:S07]  /*42e0*/  IMAD R13, R10, R23, RZ ;  /* 0x000000170a0d7224 */ /* 0x000fce00078e02ff */
.L_x_150:
[----:B------:R-:W-:Y:S05]  /*42f0*/  BSYNC B1 ;  /* 0x0000000000017941 */ /* 0x000fea0003800000 */
.L_x_149:
[----:B---3--:R-:W-:Y:S01]  /*4300*/  @!P2 IMAD R11, R82, R22, R13 ;  /* 0x00000016520ba224 */ /* 0x008fe200078e020d */
[----:B------:R-:W-:Y:S04]  /*4310*/  BSSY B1, `(.L_x_151) ;  /* 0x0000006000017945 */ /* 0x000fe80003800000 */
[----:B------:R3:W-:Y:S01]  /*4320*/  @!P2 STG.E.U8 desc[UR50][R6.64+0x70], R11 ;  /* 0x0000700b0600a986 */ /* 0x0007e2000c101132 */
[----:B------:R-:W-:Y:S05]  /*4330*/  @P5 BRA `(.L_x_152) ;  /* 0x00000000000c5947 */ /* 0x000fea0003800000 */
[----:B------:R-:W5:Y:S02]  /*4340*/  LDG.E.U8 R96, desc[UR50][R8.64+0x71] ;  /* 0x0000713208607981 */ /* 0x000f64000c1e1100 */
[----:B-----5:R-:W-:-:S05]  /*4350*/  PRMT R10, R96, 0x8880, RZ ;  /* 0x00008880600a7816 */ /* 0x020fca00000000ff */
[----:B------:R-:W-:-:S07]  /*4360*/  IMAD R13, R10, R23, RZ ;  /* 0x000000170a0d7224 */ /* 0x000fce00078e02ff */
.L_x_152:
[----:B------:R-:W-:Y:S05]  /*4370*/  BSYNC B1 ;  /* 0x0000000000017941 */ /* 0x000fea0003800000 */
.L_x_151:
[----:B------:R-:W-:Y:S01]  /*4380*/  @!P5 IMAD R83, R83, R22, R13 ;  /* 0x000000165353d224 */ /* 0x000fe200078e020d */
[----:B------:R-:W-:Y:S04]  /*4390*/  BSSY B1, `(.L_x_153) ;  /* 0x0000006000017945 */ /* 0x000fe80003800000 */
[----:B------:R0:W-:Y:S01]  /*43a0*/  @!P5 STG.E.U8 desc[UR50][R6.64+0x71], R83 ;  /* 0x000071530600d986 */ /* 0x0001e2000c101132 */
[----:B------:R-:W-:Y:S05]  /*43b0*/  @P4 BRA `(.L_x_154) ;  /* 0x00000000000c4947 */ /* 0x000fea0003800000 */
[----:B------:R-:W5:Y:S02]  /*43c0*/  LDG.E.U8 R96, desc[UR50][R2.64+0x78] ;  /* 0x0000783202607981 */ /* 0x000f64000c1e1100 */
[----:B-----5:R-:W-:-:S05]  /*43d0*/  PRMT R10, R96, 0x8880, RZ ;  /* 0x00008880600a7816 */ /* 0x020fca00000000ff */
[----:B------:R-:W-:-:S07]  /*43e0*/  IMAD R13, R10, R23, RZ ;  /* 0x000000170a0d7224 */ /* 0x000fce00078e02ff */
.L_x_154:
[----:B------:R-:W-:Y:S05]  /*43f0*/  BSYNC B1 ;  /* 0x0000000000017941 */ /* 0x000fea0003800000 */
.L_x_153:
[----:B---3--:R-:W-:Y:S01]  /*4400*/  @!P4 IMAD R11, R84, R22, R13 ;  /* 0x00000016540bc224 */ /* 0x008fe200078e020d */
[----:B------:R-:W-:Y:S04]  /*4410*/  BSSY B1, `(.L_x_155) ;  /* 0x0000006000017945 */ /* 0x000fe80003800000 */
[----:B------:R3:W-:Y:S01]  /*4420*/  @!P4 STG.E.U8 desc[UR50][R4.64+0x78], R11 ;  /* 0x0000780b0400c986 */ /* 0x0007e2000c101132 */
[----:B------:R-:W-:Y:S05]  /*4430*/  @P1 BRA `(.L_x_156) ;  /* 0x00000000000c1947 */ /* 0x000fea0003800000 */
[----:B------:R-:W5:Y:S02]  /*4440*/  LDG.E.U8 R96, desc[UR50][R2.64+0x79] ;  /* 0x0000793202607981 */ /* 0x000f64000c1e1100 */
[----:B-----5:R-:W-:-:S05]  /*4450*/  PRMT R10, R96, 0x8880, RZ ;  /* 0x00008880600a7816 */ /* 0x020fca00000000ff */
[----:B------:R-:W-:-:S07]  /*4460*/  IMAD R13, R10, R23, RZ ;  /* 0x000000170a0d7224 */ /* 0x000fce00078e02ff */
.L_x_156:
[----:B------:R-:W-:Y:S05]  /*4470*/  BSYNC B1 ;  /* 0x0000000000017941 */ /* 0x000fea0003800000 */
.L_x_155:
[----:B------:R-:W-:Y:S01]  /*4480*/  @!P1 IMAD R85, R85, R22, R13 ;  /* 0x0000001655559224 */ /* 0x000fe200078e020d */
[----:B------:R-:W-:Y:S04]  /*4490*/  BSSY B1, `(.L_x_157) ;  /* 0x0000006000017945 */ /* 0x000fe80003800000 */
[----:B------:R0:W-:Y:S01]  /*44a0*/  @!P1 STG.E.U8 desc[UR50][R4.64+0x79], R85 ;  /* 0x0000795504009986 */ /* 0x0001e2000c101132 */
[----:B------:R-:W-:Y:S05]  /*44b0*/  @P6 BRA `(.L_x_158) ;  /* 0x00000000000c6947 */ /* 0x000fea0003800000 */
[----:B------:R-:W0:Y:S02]  /*44c0*/  LDG.E.U8 R96, desc[UR50][R8.64+0x78] ;  /* 0x0000783208607981 */ /* 0x000e24000c1e1100 */
[----:B0-----:R-:W-:-:S05]  /*44d0*/  PRMT R2, R96, 0x8880, RZ ;  /* 0x0000888060027816 */ /* 0x001fca00000000ff */
[----:B------:R-:W-:-:S07]  /*44e0*/  IMAD R13, R2, R23, RZ ;  /* 0x00000017020d7224 */ /* 0x000fce00078e02ff */
.L_x_158:
[----:B------:R-:W-:Y:S05]  /*44f0*/  BSYNC B1 ;  /* 0x0000000000017941 */ /* 0x000fea0003800000 */
.L_x_157:
[----:B0-----:R-:W-:Y:S01]  /*4500*/  @!P6 IMAD R3, R86, R22, R13 ;  /* 0x000000165603e224 */ /* 0x001fe200078e020d */
[----:B------:R-:W-:Y:S01]  /*4510*/  ISETP.LT.OR P0, PT, R0, 0x7a, !P0 ;  /* 0x0000007a0000780c */ /* 0x000fe20004701670 */
[----:B------:R-:W-:Y:S03]  /*4520*/  BSSY B1, `(.L_x_159) ;  /* 0x0000006000017945 */ /* 0x000fe60003800000 */
[----:B------:R0:W-:Y:S09]  /*4530*/  @!P6 STG.E.U8 desc[UR50][R6.64+0x78], R3 ;  /* 0x000078030600e986 */ /* 0x0001f2000c101132 */
[----:B------:R-:W-:Y:S05]  /*4540*/  @P0 BRA `(.L_x_160) ;  /* 0x00000000000c0947 */ /* 0x000fea0003800000 */
[----:B------:R-:W5:Y:S02]  /*4550*/  LDG.E.U8 R96, desc[UR50][R8.64+0x79] ;  /* 0x0000793208607981 */ /* 0x000f64000c1e1100 */
[----:B-----5:R-:W-:-:S05]  /*4560*/  PRMT R0, R96, 0x8880, RZ ;  /* 0x0000888060007816 */ /* 0x020fca00000000ff */
[----:B------:R-:W-:-:S07]  /*4570*/  IMAD R13, R0, R23, RZ ;  /* 0x00000017000d7224 */ /* 0x000fce00078e02ff */
.L_x_160:
[----:B------:R-:W-:Y:S05]  /*4580*/  BSYNC B1 ;  /* 0x0000000000017941 */ /* 0x000fea0003800000 */
.L_x_159:
[----:B------:R-:W-:Y:S01]  /*4590*/  IMAD R13, R87, R22, R13 ;  /* 0x00000016570d7224 */ /* 0x000fe200078e020d */
[----:B------:R-:W-:Y:S06]  /*45a0*/  @P0 BRA `(.L_x_161) ;  /* 0x0000000c00100947 */ /* 0x000fec0003800000 */
[----:B------:R0:W-:Y:S01]  /*45b0*/  STG.E.U8 desc[UR50][R6.64+0x79], R13 ;  /* 0x0000790d06007986 */ /* 0x0001e2000c101132 */
[----:B------:R-:W-:Y:S05]  /*45c0*/  BRA `(.L_x_161) ;  /* 0x0000000c00087947 */ /* 0x000fea0003800000 */
.L_x_32:
[C---:B------:R-:W-:Y:S02]  /*45d0*/  ISETP.GE.AND P1, PT, R100.reuse, 0x1, PT ;  /* 0x000000016400780c */ /* 0x040fe40003f26270 */
[----:B------:R-:W-:Y:S02]  /*45e0*/  ISETP.GE.AND P0, PT, R100, 0x9, PT ;  /* 0x000000096400780c */ /* 0x000fe40003f06270 */
[C---:B------:R-:W-:Y:S02]  /*45f0*/  ISETP.LT.OR P3, PT, R0.reuse, 0x1, !P1 ;  /* 0x000000010000780c */ /* 0x040fe40004f61670 */
[C---:B------:R-:W-:Y:S02]  /*4600*/  ISETP.LT.OR P5, PT, R0.reuse, 0x2, !P1 ;  /* 0x000000020000780c */ /* 0x040fe40004fa1670 */
[C---:B------:R-:W-:Y:S02]  /*4610*/  ISETP.LT.OR P2, PT, R0.reuse, 0x1, !P0 ;  /* 0x000000010000780c */ /* 0x040fe40004741670 */
[----:B------:R-:W-:-:S02]  /*4620*/  ISETP.LT.OR P6, PT, R0, 0x2, !P0 ;  /* 0x000000020000780c */ /* 0x000fc400047c1670 */
[----:B------:R-:W-:-:S05]  /*4630*/  ISETP.LT.OR P4, PT, R0, 0x9, !P1 ;  /* 0x000000090000780c */ /* 0x000fca0004f81670 */
[-C--:B------:R-:W-:Y:S02]  /*4640*/  @!P3 IMAD R3, R24, R22.reuse, RZ ;  /* 0x000000161803b224 */ /* 0x080fe400078e02ff */
[-C--:B------:R-:W-:Y:S02]  /*4650*/  @!P5 IMAD R25, R25, R22.reuse, RZ ;  /* 0x000000161919d224 */ /* 0x080fe400078e02ff */
[-C--:B------:R-:W-:Y:S01]  /*4660*/  @!P2 IMAD R9, R26, R22.reuse, RZ ;  /* 0x000000161a09a224 */ /* 0x080fe200078e02ff */
[----:B------:R0:W-:Y:S01]  /*4670*/  @!P3 STG.E.U8 desc[UR50][R4.64], R3 ;  /* 0x000000030400b986 */ /* 0x0001e2000c101132 */
[C---:B------:R-:W-:Y:S01]  /*4680*/  ISETP.LT.OR P3, PT, R0.reuse, 0xa, !P1 ;  /* 0x0000000a0000780c */ /* 0x040fe20004f61670 */
[-C--:B------:R-:W-:Y:S02]  /*4690*/  @!P6 IMAD R27, R27, R22.reuse, RZ ;  /* 0x000000161b1be224 */ /* 0x080fe400078e02ff */
[----:B------:R-:W-:Y:S01]  /*46a0*/  @!P5 STG.E.U8 desc[UR50][R4.64+0x1], R25 ;  /* 0x000001190400d986 */ /* 0x000fe2000c101132 */
[----:B------:R-:W-:Y:S01]  /*46b0*/  ISETP.LT.OR P5, PT, R0, 0x9, !P0 ;  /* 0x000000090000780c */ /* 0x000fe200047a1670 */
[----:B------:R-:W-:-:S02]  /*46c0*/  @!P4 IMAD R11, R28, R22, RZ ;  /* 0x000000161c0bc224 */ /* 0x000fc400078e02ff */
[----:B------:R1:W-:Y:S01]  /*46d0*/  @!P2 STG.E.U8 desc[UR50][R6.64], R9 ;  /* 0x000000090600a986 */ /* 0x0003e2000c101132 */
[----:B------:R-:W-:-:S03]  /*46e0*/  ISETP.LT.OR P2, PT, R0, 0xa, !P0 ;  /* 0x0000000a0000780c */ /* 0x000fc60004741670 */
[----:B------:R-:W-:Y:S01]  /*46f0*/  @!P6 STG.E.U8 desc[UR50][R6.64+0x1], R27 ;  /* 0x0000011b0600e986 */ /* 0x000fe2000c101132 */
[C---:B------:R-:W-:Y:S01]  /*4700*/  ISETP.LT.OR P6, PT, R0.reuse, 0x11, !P1 ;  /* 0x000000110000780c */ /* 0x040fe20004fc1670 */
[-C--:B------:R-:W-:Y:S02]  /*4710*/  @!P3 IMAD R29, R29, R22.reuse, RZ ;  /* 0x000000161d1db224 */ /* 0x080fe400078e02ff */
[----:B------:R-:W-:Y:S01]  /*4720*/  @!P4 STG.E.U8 desc[UR50][R4.64+0x8], R11 ;  /* 0x0000080b0400c986 */ /* 0x000fe2000c101132 */
[----:B------:R-:W-:Y:S01]  /*4730*/  ISETP.LT.OR P4, PT, R0, 0x12, !P1 ;  /* 0x000000120000780c */ /* 0x000fe20004f81670 */
[-C--:B0-----:R-:W-:Y:S02]  /*4740*/  @!P5 IMAD R3, R30, R22.reuse, RZ ;  /* 0x000000161e03d224 */ /* 0x081fe400078e02ff */
[----:B------:R-:W-:Y:S01]  /*4750*/  @!P3 STG.E.U8 desc[UR50][R4.64+0x9], R29 ;  /* 0x0000091d0400b986 */ /* 0x000fe2000c101132 */
[----:B------:R-:W-:Y:S01]  /*4760*/  ISETP.LT.OR P3, PT, R0, 0x11, !P0 ;  /* 0x000000110000780c */ /* 0x000fe20004761670 */
[----:B------:R-:W-:-:S02]  /*4770*/  @!P2 IMAD R31, R31, R22, RZ ;  /* 0x000000161f1fa224 */ /* 0x000fc400078e02ff */
[----:B------:R0:W-:Y:S01]  /*4780*/  @!P5 STG.E.U8 desc[UR50][R6.64+0x8], R3 ;  /* 0x000008030600d986 */ /* 0x0001e2000c101132 */
[----:B------:R-:W-:Y:S01]  /*4790*/  ISETP.LT.OR P5, PT, R0, 0x12, !P0 ;  /* 0x000000120000780c */ /* 0x000fe200047a1670 */
[-C--:B-1----:R-:W-:Y:S02]  /*47a0*/  @!P6 IMAD R9, R32, R22.reuse, RZ ;  /* 0x000000162009e224 */ /* 0x082fe400078e02ff */
[----:B------:R-:W-:Y:S01]  /*47b0*/  @!P2 STG.E.U8 desc[UR50][R6.64+0x9], R31 ;  /* 0x0000091f0600a986 */ /* 0x000fe2000c101132 */
[C---:B------:R-:W-:Y:S01]  /*47c0*/  ISETP.LT.OR P2, PT, R0.reuse, 0x19, !P1 ;  /* 0x000000190000780c */ /* 0x040fe20004f41670 */
[-C--:B------:R-:W-:Y:S02]  /*47d0*/  @!P4 IMAD R33, R33, R22.reuse, RZ ;  /* 0x000000162121c224 */ /* 0x080fe400078e02ff */
[----:B------:R1:W-:Y:S01]  /*47e0*/  @!P6 STG.E.U8 desc[UR50][R4.64+0x10], R9 ;  /* 0x000010090400e986 */ /* 0x0003e2000c101132 */
[----:B------:R-:W-:Y:S01]  /*47f0*/  ISETP.LT.OR P6, PT, R0, 0x1a, !P1 ;  /* 0x0000001a0000780c */ /* 0x000fe20004fc1670 */
[----:B0-----:R-:W-:-:S02]  /*4800*/  @!P3 IMAD R3, R34, R22, RZ ;  /* 0x000000162203b224 */ /* 0x001fc400078e02ff */
[----:B------:R-:W-:Y:S02]  /*4810*/  @!P4 STG.E.U8 desc[UR50][R4.64+0x11], R33 ;  /* 0x000011210400c986 */ /* 0x000fe4000c101132 */
[-C--:B------:R-:W-:Y:S01]  /*4820*/  @!P5 IMAD R35, R35, R22.reuse, RZ ;  /* 0x000000162323d224 */ /* 0x080fe200078e02ff */
[C---:B------:R-:W-:Y:S01]  /*4830*/  ISETP.LT.OR P4, PT, R0.reuse, 0x19, !P0 ;  /* 0x000000190000780c */ /* 0x040fe20004781670 */
[----:B------:R0:W-:Y:S01]  /*4840*/  @!P3 STG.E.U8 desc[UR50][R6.64+0x10], R3 ;  /* 0x000010030600b986 */ /* 0x0001e2000c101132 */
[----:B------:R-:W-:Y:S01]  /*4850*/  ISETP.LT.OR P3, PT, R0, 0x1a, !P0 ;  /* 0x0000001a0000780c */ /* 0x000fe20004761670 */
[-C--:B-1----:R-:W-:Y:S02]  /*4860*/  @!P2 IMAD R9, R36, R22.reuse, RZ ;  /* 0x000000162409a224 */ /* 0x082fe400078e02ff */
[----:B------:R-:W-:Y:S01]  /*4870*/  @!P5 STG.E.U8 desc[UR50][R6.64+0x11], R35 ;  /* 0x000011230600d986 */ /* 0x000fe2000c101132 */
[----:B------:R-:W-:Y:S01]  /*4880*/  ISETP.LT.OR P5, PT, R0, 0x21, !P1 ;  /* 0x000000210000780c */ /* 0x000fe20004fa1670 */
[----:B------:R-:W-:-:S02]  /*4890*/  @!P6 IMAD R37, R37, R22, RZ ;  /* 0x000000162525e224 */ /* 0x000fc400078e02ff */
[----:B------:R1:W-:Y:S01]  /*48a0*/  @!P2 STG.E.U8 desc[UR50][R4.64+0x18], R9 ;  /* 0x000018090400a986 */ /* 0x0003e2000c101132 */
[----:B------:R-:W-:-:S03]  /*48b0*/  ISETP.LT.OR P2, PT, R0, 0x22, !P1 ;  /* 0x000000220000780c */ /* 0x000fc60004f41670 */
[-C--:B------:R-:W-:Y:S01]  /*48c0*/  @!P4 IMAD R11, R38, R22.reuse, RZ ;  /* 0x00000016260bc224 */ /* 0x080fe200078e02ff */
        /* <DEDUP_REMOVED lines=40> */
[C---:B------:R-:W-:Y:S01]  /*4b50*/  ISETP.LT.OR P5, PT, R0.reuse, 0x3a, !P0 ;  /* 0x0000003a0000780c */ /* 0x040fe200047a1670 */
[-C--:B------:R-:W-:Y:S02]  /*4b60*/  @!P6 IMAD R53, R53, R22.reuse, RZ ;  /* 0x000000163535e224 */ /* 0x080fe400078e02ff */
[----:B------:R-:W-:Y:S01]  /*4b70*/  @!P2 STG.E.U8 desc[UR50][R6.64+0x31], R51 ;  /* 0x000031330600a986 */ /* 0x000fe2000c101132 */
[----:B------:R-:W-:Y:S01]  /*4b80*/  ISETP.LT.OR P2, PT, R0, 0x41, !P1 ;  /* 0x000000410000780c */ /* 0x000fe20004f41670 */
[-C--:B-1----:R-:W-:Y:S02]  /*4b90*/  @!P4 IMAD R9, R52, R22.reuse, RZ ;  /* 0x000000163409c224 */ /* 0x082fe400078e02ff */
[----:B------:R-:W-:Y:S01]  /*4ba0*/  @!P6 STG.E.U8 desc[UR50][R4.64+0x39], R53 ;  /* 0x000039350400e986 */ /* 0x000fe2000c101132 */
[----:B------:R-:W-:Y:S01]  /*4bb0*/  ISETP.LT.OR P6, PT, R0, 0x41, !P0 ;  /* 0x000000410000780c */ /* 0x000fe200047c1670 */
[----:B0-----:R-:W-:-:S02]  /*4bc0*/  @!P3 IMAD R3, R54, R22, RZ ;  /* 0x000000163603b224 */ /* 0x001fc400078e02ff */
[----:B------:R0:W-:Y:S02]  /*4bd0*/  @!P4 STG.E.U8 desc[UR50][R4.64+0x38], R9 ;  /* 0x000038090400c986 */ /* 0x0001e4000c101132 */
[-C--:B------:R-:W-:Y:S01]  /*4be0*/  @!P5 IMAD R55, R55, R22.reuse, RZ ;  /* 0x000000163737d224 */ /* 0x080fe200078e02ff */
[C---:B------:R-:W-:Y:S01]  /*4bf0*/  ISETP.LT.OR P4, PT, R0.reuse, 0x42, !P1 ;  /* 0x000000420000780c */ /* 0x040fe20004f81670 */
[----:B------:R1:W-:Y:S01]  /*4c00*/  @!P3 STG.E.U8 desc[UR50][R6.64+0x38], R3 ;  /* 0x000038030600b986 */ /* 0x0003e2000c101132 */
[----:B------:R-:W-:Y:S01]  /*4c10*/  ISETP.LT.OR P3, PT, R0, 0x49, !P1 ;  /* 0x000000490000780c */ /* 0x000fe20004f61670 */
[-C--:B------:R-:W-:Y:S02]  /*4c20*/  @!P2 IMAD R11, R56, R22.reuse, RZ ;  /* 0x00000016380ba224 */ /* 0x080fe400078e02ff */
[----:B------:R-:W-:Y:S01]  /*4c30*/  @!P5 STG.E.U8 desc[UR50][R6.64+0x39], R55 ;  /* 0x000039370600d986 */ /* 0x000fe2000c101132 */
[----:B------:R-:W-:Y:S01]  /*4c40*/  ISETP.LT.OR P5, PT, R0, 0x42, !P0 ;  /* 0x000000420000780c */ /* 0x000fe200047a1670 */
[----:B0-----:R-:W-:-:S02]  /*4c50*/  @!P6 IMAD R9, R58, R22, RZ ;  /* 0x000000163a09e224 */ /* 0x001fc400078e02ff */
[----:B------:R0:W-:Y:S01]  /*4c60*/  @!P2 STG.E.U8 desc[UR50][R4.64+0x40], R11 ;  /* 0x0000400b0400a986 */ /* 0x0001e2000c101132 */
[----:B------:R-:W-:-:S03]  /*4c70*/  ISETP.LT.OR P2, PT, R0, 0x4a, !P1 ;  /* 0x0000004a0000780c */ /* 0x000fc60004f41670 */
[-C--:B------:R-:W-:Y:S02]  /*4c80*/  @!P4 IMAD R57, R57, R22.reuse, RZ ;  /* 0x000000163939c224 */ /* 0x080fe400078e02ff */
[----:B-1----:R-:W-:-:S03]  /*4c90*/  @!P3 IMAD R3, R60, R22, RZ ;  /* 0x000000163c03b224 */ /* 0x002fc600078e02ff */
[----:B------:R-:W-:Y:S01]  /*4ca0*/  @!P4 STG.E.U8 desc[UR50][R4.64+0x41], R57 ;  /* 0x000041390400c986 */ /* 0x000fe2000c101132 */
[C---:B------:R-:W-:Y:S01]  /*4cb0*/  ISETP.LT.OR P4, PT, R0.reuse, 0x49, !P0 ;  /* 0x000000490000780c */ /* 0x040fe20004781670 */
[-C--:B------:R-:W-:Y:S02]  /*4cc0*/  @!P5 IMAD R59, R59, R22.reuse, RZ ;  /* 0x000000163b3bd224 */ /* 0x080fe400078e02ff */
[----:B------:R1:W-:Y:S01]  /*4cd0*/  @!P6 STG.E.U8 desc[UR50][R6.64+0x40], R9 ;  /* 0x000040090600e986 */ /* 0x0003e2000c101132 */
[C---:B------:R-:W-:Y:S01]  /*4ce0*/  ISETP.LT.OR P6, PT, R0.reuse, 0x4a, !P0 ;  /* 0x0000004a0000780c */ /* 0x040fe200047c1670 */
[----:B------:R-:W-:Y:S02]  /*4cf0*/  @!P2 IMAD R61, R61, R22, RZ ;  /* 0x000000163d3da224 */ /* 0x000fe400078e02ff */
[----:B------:R-:W-:Y:S01]  /*4d00*/  @!P5 STG.E.U8 desc[UR50][R6.64+0x41], R59 ;  /* 0x0000413b0600d986 */ /* 0x000fe2000c101132 */
[----:B------:R-:W-:-:S03]  /*4d10*/  ISETP.LT.OR P5, PT, R0, 0x51, !P1 ;  /* 0x000000510000780c */ /* 0x000fc60004fa1670 */
[----:B------:R2:W-:Y:S01]  /*4d20*/  @!P3 STG.E.U8 desc[UR50][R4.64+0x48], R3 ;  /* 0x000048030400b986 */ /* 0x0005e2000c101132 */
[----:B------:R-:W-:Y:S01]  /*4d30*/  ISETP.LT.OR P3, PT, R0, 0x52, !P1 ;  /* 0x000000520000780c */ /* 0x000fe20004f61670 */
[-C--:B0-----:R-:W-:Y:S02]  /*4d40*/  @!P4 IMAD R11, R62, R22.reuse, RZ ;  /* 0x000000163e0bc224 */ /* 0x081fe400078e02ff */
[----:B------:R-:W-:Y:S01]  /*4d50*/  @!P2 STG.E.U8 desc[UR50][R4.64+0x49], R61 ;  /* 0x0000493d0400a986 */ /* 0x000fe2000c101132 */
[C---:B------:R-:W-:Y:S01]  /*4d60*/  ISETP.LT.OR P2, PT, R0.reuse, 0x51, !P0 ;  /* 0x000000510000780c */ /* 0x040fe20004741670 */
[-C--:B------:R-:W-:Y:S02]  /*4d70*/  @!P6 IMAD R63, R63, R22.reuse, RZ ;  /* 0x000000163f3fe224 */ /* 0x080fe400078e02ff */
[----:B------:R0:W-:Y:S01]  /*4d80*/  @!P4 STG.E.U8 desc[UR50][R6.64+0x48], R11 ;  /* 0x0000480b0600c986 */ /* 0x0001e2000c101132 */
[----:B------:R-:W-:Y:S01]  /*4d90*/  ISETP.LT.OR P4, PT, R0, 0x52, !P0 ;  /* 0x000000520000780c */ /* 0x000fe20004781670 */
[----:B-1----:R-:W-:-:S02]  /*4da0*/  @!P5 IMAD R9, R64, R22, RZ ;  /* 0x000000164009d224 */ /* 0x002fc400078e02ff */
[----:B------:R-:W-:Y:S01]  /*4db0*/  @!P6 STG.E.U8 desc[UR50][R6.64+0x49], R63 ;  /* 0x0000493f0600e986 */ /* 0x000fe2000c101132 */
[C---:B------:R-:W-:Y:S01]  /*4dc0*/  ISETP.LT.OR P6, PT, R0.reuse, 0x59, !P1 ;  /* 0x000000590000780c */ /* 0x040fe20004fc1670 */
[-C--:B------:R-:W-:Y:S02]  /*4dd0*/  @!P3 IMAD R65, R65, R22.reuse, RZ ;  /* 0x000000164141b224 */ /* 0x080fe400078e02ff */
[----:B------:R1:W-:Y:S01]  /*4de0*/  @!P5 STG.E.U8 desc[UR50][R4.64+0x50], R9 ;  /* 0x000050090400d986 */ /* 0x0003e2000c101132 */
[----:B------:R-:W-:Y:S01]  /*4df0*/  ISETP.LT.OR P5, PT, R0, 0x5a, !P1 ;  /* 0x0000005a0000780c */ /* 0x000fe20004fa1670 */
[-C--:B--2---:R-:W-:Y:S02]  /*4e00*/  @!P2 IMAD R3, R66, R22.reuse, RZ ;  /* 0x000000164203a224 */ /* 0x084fe400078e02ff */
[----:B------:R-:W-:Y:S01]  /*4e10*/  @!P3 STG.E.U8 desc[UR50][R4.64+0x51], R65 ;  /* 0x000051410400b986 */ /* 0x000fe2000c101132 */
[----:B------:R-:W-:Y:S01]  /*4e20*/  ISETP.LT.OR P3, PT, R0, 0x59, !P0 ;  /* 0x000000590000780c */ /* 0x000fe20004761670 */
[----:B------:R-:W-:-:S02]  /*4e30*/  @!P4 IMAD R67, R67, R22, RZ ;  /* 0x000000164343c224 */ /* 0x000fc400078e02ff */
        /* <DEDUP_REMOVED lines=12> */
[----:B------:R-:W-:Y:S01]  /*4f00*/  @!P3 STG.E.U8 desc[UR50][R6.64+0x58], R9 ;  /* 0x000058090600b986 */ /* 0x000fe2000c101132 */
        /* <DEDUP_REMOVED lines=10> */
[----:B------:R-:W-:Y:S02]  /*4fb0*/  @!P3 IMAD R75, R75, R22, RZ ;  /* 0x000000164b4bb224 */ /* 0x000fe400078e02ff */
[----:B------:R0:W-:Y:S01]  /*4fc0*/  @!P5 STG.E.U8 desc[UR50][R6.64+0x60], R11 ;  /* 0x0000600b0600d986 */ /* 0x0001e2000c101132 */
[----:B------:R-:W-:-:S03]  /*4fd0*/  ISETP.LT.OR P5, PT, R0, 0x69, !P0 ;  /* 0x000000690000780c */ /* 0x000fc600047a1670 */
[----:B------:R-:W-:Y:S01]  /*4fe0*/  @!P3 STG.E.U8 desc[UR50][R6.64+0x61], R75 ;  /* 0x0000614b0600b986 */ /* 0x000fe2000c101132 */
[----:B------:R-:W-:Y:S01]  /*4ff0*/  ISETP.LT.OR P3, PT, R0, 0x71, !P1 ;  /* 0x000000710000780c */ /* 0x000fe20004f61670 */
[-C--:B-1----:R-:W-:Y:S02]  /*5000*/  @!P2 IMAD R3, R76, R22.reuse, RZ ;  /* 0x000000164c03a224 */ /* 0x082fe400078e02ff */
[-C--:B------:R-:W-:Y:S02]  /*5010*/  @!P4 IMAD R77, R77, R22.reuse, RZ ;  /* 0x000000164d4dc224 */ /* 0x080fe400078e02ff */
[-C--:B------:R-:W-:Y:S01]  /*5020*/  @!P6 IMAD R79, R79, R22.reuse, RZ ;  /* 0x000000164f4fe224 */ /* 0x080fe200078e02ff */
[----:B------:R1:W-:Y:S01]  /*5030*/  @!P2 STG.E.U8 desc[UR50][R4.64+0x68], R3 ;  /* 0x000068030400a986 */ /* 0x0003e2000c101132 */
[----:B------:R-:W-:Y:S02]  /*5040*/  ISETP.LT.OR P2, PT, R0, 0x72, !P1 ;  /* 0x000000720000780c */ /* 0x000fe40004f41670 */
[----:B------:R-:W-:Y:S01]  /*5050*/  @!P5 IMAD R9, R78, R22, RZ ;  /* 0x000000164e09d224 */ /* 0x000fe200078e02ff */
[----:B------:R-:W-:Y:S01]  /*5060*/  @!P4 STG.E.U8 desc[UR50][R4.64+0x69], R77 ;  /* 0x0000694d0400c986 */ /* 0x000fe2000c101132 */
[----:B------:R-:W-:-:S02]  /*5070*/  ISETP.LT.OR P4, PT, R0, 0x72, !P0 ;  /* 0x000000720000780c */ /* 0x000fc40004781670 */
[----:B0-----:R-:W-:Y:S01]  /*5080*/  @!P3 IMAD R11, R80, R22, RZ ;  /* 0x00000016500bb224 */ /* 0x001fe200078e02ff */
[----:B------:R-:W-:Y:S01]  /*5090*/  @!P5 STG.E.U8 desc[UR50][R6.64+0x68], R9 ;  /* 0x000068090600d986 */ /* 0x000fe2000c101132 */
[----:B------:R-:W-:-:S03]  /*50a0*/  ISETP.LT.OR P5, PT, R0, 0x71, !P0 ;  /* 0x000000710000780c */ /* 0x000fc600047a1670 */
[----:B------:R-:W-:Y:S01]  /*50b0*/  @!P6 STG.E.U8 desc[UR50][R6.64+0x69], R79 ;  /* 0x0000694f0600e986 */ /* 0x000fe2000c101132 */
[C---:B------:R-:W-:Y:S01]  /*50c0*/  ISETP.LT.OR P6, PT, R0.reuse, 0x79, !P0 ;  /* 0x000000790000780c */ /* 0x040fe200047c1670 */
[-C--:B------:R-:W-:Y:S01]  /*50d0*/  @!P2 IMAD R81, R81, R22.reuse, RZ ;  /* 0x000000165151a224 */ /* 0x080fe200078e02ff */
[C---:B------:R-:W-:Y:S01]  /*50e0*/  ISETP.LT.OR P0, PT, R0.reuse, 0x7a, !P0 ;  /* 0x0000007a0000780c */ /* 0x040fe20004701670 */
[----:B------:R0:W-:Y:S01]  /*50f0*/  @!P3 STG.E.U8 desc[UR50][R4.64+0x70], R11 ;  /* 0x0000700b0400b986 */ /* 0x0001e2000c101132 */
[C---:B------:R-:W-:Y:S01]  /*5100*/  ISETP.LT.OR P3, PT, R0.reuse, 0x79, !P1 ;  /* 0x000000790000780c */ /* 0x040fe20004f61670 */
[-C--:B------:R-:W-:Y:S01]  /*5110*/  @!P4 IMAD R83, R83, R22.reuse, RZ ;  /* 0x000000165353c224 */ /* 0x080fe200078e02ff */
[----:B------:R-:W-:Y:S01]  /*5120*/  ISETP.LT.OR P1, PT, R0, 0x7a, !P1 ;  /* 0x0000007a0000780c */ /* 0x000fe20004f21670 */
[----:B------:R2:W-:Y:S02]  /*5130*/  @!P2 STG.E.U8 desc[UR50][R4.64+0x71], R81 ;  /* 0x000071510400a986 */ /* 0x0005e4000c101132 */
[----:B-1----:R-:W-:-:S02]  /*5140*/  @!P5 IMAD R3, R82, R22, RZ ;  /* 0x000000165203d224 */ /* 0x002fc400078e02ff */
[----:B------:R2:W-:Y:S02]  /*5150*/  @!P4 STG.E.U8 desc[UR50][R6.64+0x71], R83 ;  /* 0x000071530600c986 */ /* 0x0005e4000c101132 */
[-C--:B0-----:R-:W-:Y:S02]  /*5160*/  @!P6 IMAD R11, R86, R22.reuse, RZ ;  /* 0x00000016560be224 */ /* 0x081fe400078e02ff */
[----:B------:R2:W-:Y:S02]  /*5170*/  @!P5 STG.E.U8 desc[UR50][R6.64+0x70], R3 ;  /* 0x000070030600d986 */ /* 0x0005e4000c101132 */
[-C--:B------:R-:W-:Y:S02]  /*5180*/  @!P3 IMAD R9, R84, R22.reuse, RZ ;  /* 0x000000165409b224 */ /* 0x080fe400078e02ff */
[-C--:B------:R-:W-:Y:S02]  /*5190*/  @!P1 IMAD R85, R85, R22.reuse, RZ ;  /* 0x0000001655559224 */ /* 0x080fe400078e02ff */
[----:B------:R-:W-:Y:S01]  /*51a0*/  @!P0 IMAD R87, R87, R22, RZ ;  /* 0x0000001657578224 */ /* 0x000fe200078e02ff */
[----:B------:R2:W-:Y:S04]  /*51b0*/  @!P3 STG.E.U8 desc[UR50][R4.64+0x78], R9 ;  /* 0x000078090400b986 */ /* 0x0005e8000c101132 */
[----:B------:R2:W-:Y:S04]  /*51c0*/  @!P1 STG.E.U8 desc[UR50][R4.64+0x79], R85 ;  /* 0x0000795504009986 */ /* 0x0005e8000c101132 */
[----:B------:R2:W-:Y:S04]  /*51d0*/  @!P6 STG.E.U8 desc[UR50][R6.64+0x78], R11 ;  /* 0x0000780b0600e986 */ /* 0x0005e8000c101132 */
[----:B------:R2:W-:Y:S02]  /*51e0*/  @!P0 STG.E.U8 desc[UR50][R6.64+0x79], R87 ;  /* 0x0000795706008986 */ /* 0x0005e4000c101132 */
.L_x_161:
[----:B------:R-:W-:Y:S05]  /*51f0*/  BSYNC B0 ;  /* 0x0000000000007941 */ /* 0x000fea0003800000 */
.L_x_31:
[----:B------:R-:W-:Y:S01]  /*5200*/  IMAD.U32 R2, RZ, RZ, UR36 ;  /* 0x00000024ff027e24 */ /* 0x000fe2000f8e00ff */
[----:B------:R-:W-:Y:S01]  /*5210*/  ULDC.64 UR4, c[0x0][0x650] ;  /* 0x0001940000047ab9 */ /* 0x000fe20000000a00 */
[----:B------:R-:W-:Y:S01]  /*5220*/  IMAD.U32 R0, RZ, RZ, UR40 ;  /* 0x00000028ff007e24 */ /* 0x000fe2000f8e00ff */
[----:B------:R1:W-:Y:S01]  /*5230*/  SYNCS.ARRIVE.TRANS64.A1T0 RZ, [R94+UR45], RZ ;  /* 0x000000ff5eff79a7 */ /* 0x0003e2000810002d */
[----:B0-2---:R-:W-:Y:S01]  /*5240*/  IMAD.U32 R3, RZ, RZ, UR37 ;  /* 0x00000025ff037e24 */ /* 0x005fe2000f8e00ff */
[C---:B------:R-:W-:Y:S01]  /*5250*/  LEA R16, P0, R2.reuse, R16, 0x1 ;  /* 0x0000001002107211 */ /* 0x040fe200078008ff */
[----:B------:R-:W-:Y:S02]  /*5260*/  IMAD.MOV.U32 R19, RZ, RZ, -0x1 ;  /* 0xffffffffff137424 */ /* 0x000fe400078e00ff */
[----:B------:R-:W-:Y:S01]  /*5270*/  IMAD.MOV.U32 R18, RZ, RZ, -0x1 ;  /* 0xffffffffff127424 */ /* 0x000fe200078e00ff */
[----:B------:R-:W-:Y:S01]  /*5280*/  LEA.HI.X R17, R2, R17, R0, 0x1, P0 ;  /* 0x0000001102117211 */ /* 0x000fe200000f0c00 */
[----:B------:R-:W-:Y:S01]  /*5290*/  IMAD.MOV.U32 R2, RZ, RZ, -0x1 ;  /* 0xffffffffff027424 */ /* 0x000fe200078e00ff */
[----:B------:R-:W-:-:S02]  /*52a0*/  ISETP.GE.U32.AND P0, PT, R16, UR4, PT ;  /* 0x0000000410007c0c */ /* 0x000fc4000bf06070 */
[----:B------:R-:W-:Y:S02]  /*52b0*/  PRMT R0, RZ, 0x7610, R0 ;  /* 0x00007610ff007816 */ /* 0x000fe40000000000 */
[----:B------:R-:W-:-:S13]  /*52c0*/  ISETP.GE.U32.AND.EX P0, PT, R17, UR5, PT, P0 ;  /* 0x0000000511007c0c */ /* 0x000fda000bf06100 */
[----:B-1----:R-:W-:Y:S05]  /*52d0*/  @P0 BRA `(.L_x_162) ;  /* 0x00000004008c0947 */ /* 0x002fea0003800000 */
[----:B------:R-:W0:Y:S01]  /*52e0*/  S2UR UR7, SR_CTAID.X ;  /* 0x00000000000779c3 */ /* 0x000e220000002500 */
[----:B------:R-:W-:Y:S01]  /*52f0*/  ULDC.64 UR4, c[0x0][0x628] ;  /* 0x00018a0000047ab9 */ /* 0x000fe20000000a00 */
[----:B------:R-:W-:Y:S01]  /*5300*/  ULDC UR6, c[0x0][0x150] ;  /* 0x0000540000067ab9 */ /* 0x000fe20000000800 */
[----:B------:R-:W-:Y:S01]  /*5310*/  ISETP.NE.U32.AND P0, PT, RZ, UR4, PT ;  /* 0x00000004ff007c0c */ /* 0x000fe2000bf05070 */
[----:B------:R-:W-:Y:S01]  /*5320*/  ULDC UR15, c[0x0][0x630] ;  /* 0x00018c00000f7ab9 */ /* 0x000fe20000000800 */
[C---:B------:R-:W-:Y:S01]  /*5330*/  R2UR UR16, R16.reuse ;  /* 0x00000000101072ca */ /* 0x040fe200000e0000 */
[----:B------:R-:W-:Y:S01]  /*5340*/  ULDC UR18, c[0x0][0x154] ;  /* 0x0000550000127ab9 */ /* 0x000fe20000000800 */
[----:B------:R-:W-:Y:S01]  /*5350*/  ISETP.NE.AND.EX P0, PT, RZ, UR5, PT, P0 ;  /* 0x00000005ff007c0c */ /* 0x000fe2000bf05300 */
[----:B------:R-:W1:Y:S01]  /*5360*/  S2UR UR19, SR_CTAID.Y ;  /* 0x00000000001379c3 */ /* 0x000e620000002600 */
[----:B------:R-:W-:Y:S02]  /*5370*/  R2UR UR17, R17 ;  /* 0x00000000111172ca */ /* 0x000fe400000e0000 */
[----:B------:R-:W-:-:S02]  /*5380*/  R2UR UR12, R16 ;  /* 0x00000000100c72ca */ /* 0x000fc400000e0000 */
[----:B------:R-:W-:Y:S02]  /*5390*/  R2UR UR13, R17 ;  /* 0x00000000110d72ca */ /* 0x000fe400000e0000 */
[----:B0-----:R-:W-:-:S05]  /*53a0*/  I2FP.F32.U32 R0, UR7 ;  /* 0x0000000700007c45 */ /* 0x001fca0008201000 */
[----:B------:R-:W-:-:S04]  /*53b0*/  FMUL R0, R0, UR6 ;  /* 0x0000000600007c20 */ /* 0x000fc80008400000 */
[----:B------:R0:W2:Y:S01]  /*53c0*/  F2I.U32.TRUNC.NTZ R2, R0 ;  /* 0x0000000000027305 */ /* 0x0000a2000020f000 */
[----:B-1----:R-:W-:Y:S05]  /*53d0*/  @!P0 BRA `(.L_x_163) ;  /* 0x0000000000308947 */ /* 0x002fea0003800000 */
        /* <DEDUP_REMOVED lines=12> */
.L_x_163:
[----:B------:R-:W-:Y:S01]  /*54a0*/  USHF.R.U64 UR6, UR12, UR15, UR13 ;  /* 0x0000000f0c067299 */ /* 0x000fe2000800120d */
[----:B0-----:R-:W-:Y:S01]  /*54b0*/  I2FP.F32.U32 R0, UR19 ;  /* 0x0000001300007c45 */ /* 0x001fe20008201000 */
[----:B------:R-:W-:Y:S01]  /*54c0*/  USHF.R.U32.HI UR4, URZ, UR15, UR13 ;  /* 0x0000000f3f047299 */ /* 0x000fe2000801160d */
[----:B--2---:R-:W-:Y:S01]  /*54d0*/  R2UR UR14, R2 ;  /* 0x00000000020e72ca */ /* 0x004fe200000e0000 */
[----:B------:R-:W-:Y:S02]  /*54e0*/  UIADD3 UR9, UP0, URZ, -UR6, URZ ;  /* 0x800000063f097290 */ /* 0x000fe4000ff1e03f */
[----:B------:R-:W-:Y:S01]  /*54f0*/  FMUL R0, R0, UR18 ;  /* 0x0000001200007c20 */ /* 0x000fe20008400000 */
[----:B------:R-:W-:Y:S01]  /*5500*/  ULDC.64 UR12, c[0x0][0x620] ;  /* 0x00018800000c7ab9 */ /* 0x000fe20000000a00 */
[----:B------:R-:W-:Y:S01]  /*5510*/  UIADD3.X UR4, URZ, ~UR4, URZ, UP0, !UPT ;  /* 0x800000043f047290 */ /* 0x000fe200087fe43f */
[----:B------:R-:W-:Y:S01]  /*5520*/  UMOV UR10, UR16 ;  /* 0x00000010000a7c82 */ /* 0x000fe20008000000 */
[----:B------:R-:W-:-:S02]  /*5530*/  UMOV UR11, UR17 ;  /* 0x00000011000b7c82 */ /* 0x000fc40008000000 */
[----:B------:R-:W0:Y:S01]  /*5540*/  F2I.U32.TRUNC.NTZ R0, R0 ;  /* 0x0000000000007305 */ /* 0x000e22000020f000 */
[----:B------:R-:W-:Y:S02]  /*5550*/  UIMAD UR4, UR4, UR12, URZ ;  /* 0x0000000c040472a4 */ /* 0x000fe4000f8e023f */
        /* <DEDUP_REMOVED lines=9> */
[----:B------:R-:W-:Y:S01]  /*55f0*/  USHF.R.U64 UR12, UR10, UR13, UR11 ;  /* 0x0000000d0a0c7299 */ /* 0x000fe2000800120b */
[----:B0-----:R-:W-:Y:S01]  /*5600*/  R2UR UR16, R0 ;  /* 0x00000000001072ca */ /* 0x001fe200000e0000 */
[----:B------:R-:W-:Y:S01]  /*5610*/  USHF.R.U32.HI UR10, URZ, UR13, UR11 ;  /* 0x0000000d3f0a7299 */ /* 0x000fe2000801160b */
[----:B------:R-:W-:Y:S01]  /*5620*/  ISETP.NE.AND.EX P0, PT, RZ, UR5, PT, P0 ;  /* 0x00000005ff007c0c */ /* 0x000fe2000bf05300 */
[----:B------:R-:W-:Y:S01]  /*5630*/  ULDC UR17, c[0x0][0x608] ;  /* 0x0001820000117ab9 */ /* 0x000fe20000000800 */
[----:B------:R-:W-:-:S02]  /*5640*/  ULOP3.LUT UR23, URZ, UR18, URZ, 0x33, !UPT ;  /* 0x000000123f177292 */ /* 0x000fc4000f8e333f */
[----:B------:R-:W-:Y:S02]  /*5650*/  USHF.R.U64 UR18, UR12, UR17, UR10 ;  /* 0x000000110c127299 */ /* 0x000fe4000800120a */
[----:B------:R-:W-:Y:S01]  /*5660*/  USHF.R.U32.HI UR10, URZ, UR17, UR10 ;  /* 0x000000113f0a7299 */ /* 0x000fe2000801160a */
[----:B------:R-:W-:Y:S01]  /*5670*/  UMOV UR20, 0x1 ;  /* 0x0000000100147882 */ /* 0x000fe20000000000 */
[----:B------:R-:W-:Y:S02]  /*5680*/  UIADD3 UR14, -UR14, URZ, URZ ;  /* 0x0000003f0e0e7290 */ /* 0x000fe4000fffe13f */
[----:B------:R-:W-:Y:S02]  /*5690*/  USHF.L.U32 UR13, UR20, UR22, URZ ;  /* 0x00000016140d7299 */ /* 0x000fe4000800063f */
[----:B------:R-:W-:Y:S01]  /*56a0*/  USHF.R.U64 UR20, UR18, UR22, UR10 ;  /* 0x0000001612147299 */ /* 0x000fe2000800120a */
[----:B------:R-:W-:Y:S01]  /*56b0*/  ULDC UR15, c[0x0][0x144] ;  /* 0x00005100000f7ab9 */ /* 0x000fe20000000800 */
[----:B------:R-:W-:Y:S01]  /*56c0*/  ULDC UR8, c[0x0][0x600] ;  /* 0x0001800000087ab9 */ /* 0x000fe20000000800 */
[----:B------:R-:W-:-:S02]  /*56d0*/  UIADD3 UR21, -UR16, URZ, URZ ;  /* 0x0000003f10157290 */ /* 0x000fc4000fffe13f */
[----:B------:R-:W-:Y:S02]  /*56e0*/  USHF.R.U32.HI UR17, URZ, UR22, UR10 ;  /* 0x000000163f117299 */ /* 0x000fe4000801160a */
[----:B------:R-:W-:Y:S02]  /*56f0*/  UIADD3 UR9, UR8, -0x1, URZ ;  /* 0xffffffff08097890 */ /* 0x000fe4000fffe03f */
        /* <DEDUP_REMOVED lines=16> */
.L_x_164:
[----:B------:R-:W-:Y:S01]  /*5800*/  UISETP.NE.AND UP0, UPT, UR39, URZ, UPT ;  /* 0x0000003f2700728c */ /* 0x000fe2000bf05270 */
[----:B------:R-:W-:Y:S01]  /*5810*/  IMAD.MOV.U32 R0, RZ, RZ, 0x1 ;  /* 0x00000001ff007424 */ /* 0x000fe200078e00ff */
[----:B------:R-:W-:Y:S01]  /*5820*/  USHF.R.U64 UR4, UR16, UR24, UR17 ;  /* 0x0000001810047299 */ /* 0x000fe20008001211 */
[----:B------:R-:W-:Y:S01]  /*5830*/  IMAD.U32 R2, RZ, RZ, UR6 ;  /* 0x00000006ff027e24 */ /* 0x000fe2000f8e00ff */
[----:B------:R-:W-:Y:S02]  /*5840*/  ULOP3.LUT UR18, UR18, UR23, URZ, 0xc0, !UPT ;  /* 0x0000001712127292 */ /* 0x000fe4000f8ec03f */
[----:B------:R-:W-:Y:S02]  /*5850*/  UIADD3 UR5, -UR4, URZ, URZ ;  /* 0x0000003f04057290 */ /* 0x000fe4000fffe13f */
[----:B------:R-:W-:Y:S02]  /*5860*/  ULOP3.LUT UR9, UR12, UR9, URZ, 0xc0, !UPT ;  /* 0x000000090c097292 */ /* 0x000fe4000f8ec03f */
[----:B------:R-:W-:-:S02]  /*5870*/  UIMAD UR4, UR13, UR4, UR18 ;  /* 0x000000040d0472a4 */ /* 0x000fc4000f8e0212 */
[----:B------:R-:W-:Y:S02]  /*5880*/  @UP0 UIMAD UR22, UR26, UR21, UR19 ;  /* 0x000000151a1602a4 */ /* 0x000fe4000f8e0213 */
[----:B------:R-:W-:Y:S01]  /*5890*/  UIMAD UR5, UR5, UR25, UR20 ;  /* 0x00000019050572a4 */ /* 0x000fe2000f8e0214 */
[----:B------:R-:W-:Y:S02]  /*58a0*/  ULDC UR7, c[0x0][0x610] ;  /* 0x0001840000077ab9 */ /* 0x000fe40000000800 */
[----:B------:R-:W-:Y:S02]  /*58b0*/  UIMAD UR4, UR4, UR7, UR22 ;  /* 0x00000007040472a4 */ /* 0x000fe4000f8e0216 */
[----:B------:R-:W-:-:S04]  /*58c0*/  UIMAD UR5, UR5, UR8, UR9 ;  /* 0x00000008050572a4 */ /* 0x000fc8000f8e0209 */
[----:B------:R-:W-:Y:S02]  /*58d0*/  USEL UR7, UR5, UR4, !UP0 ;  /* 0x0000000405077287 */ /* 0x000fe4000c000000 */
[----:B------:R-:W-:-:S04]  /*58e0*/  USEL UR4, UR4, UR5, !UP0 ;  /* 0x0000000504047287 */ /* 0x000fc8000c000000 */
[----:B------:R-:W-:Y:S02]  /*58f0*/  IMAD.U32 R18, RZ, RZ, UR7 ;  /* 0x00000007ff127e24 */ /* 0x000fe4000f8e00ff */
[----:B------:R-:W-:-:S07]  /*5900*/  IMAD.U32 R19, RZ, RZ, UR4 ;  /* 0x00000004ff137e24 */ /* 0x000fce000f8e00ff */
.L_x_162:
[----:B------:R-:W-:Y:S02]  /*5910*/  LOP3.LUT P0, RZ, R0, 0xff, RZ, 0xc0, !PT ;  /* 0x000000ff00ff7812 */ /* 0x000fe4000780c0ff */
[----:B------:R-:W-:-:S11]  /*5920*/  LOP3.LUT R97, R97, 0x1, RZ, 0x3c, !PT ;  /* 0x0000000161617812 */ /* 0x000fd600078e3cff */
[----:B------:R-:W-:Y:S05]  /*5930*/  @P0 BRA `(.L_x_165) ;  /* 0xffffffbc000c0947 */ /* 0x000fea000383ffff */
[----:B------:R-:W-:Y:S05]  /*5940*/  EXIT ;  /* 0x000000000000794d */ /* 0x000fea0003800000 */
.L_x_12:
[----:B------:R-:W-:-:S08]  /*5950*/  ISETP.NE.AND P0, PT, RZ, UR8, PT ;  /* 0x00000008ff007c0c */ /* 0x000fd0000bf05270 */
[----:B-----5:R-:W0:-:S00]  /*5960*/  USETMAXREG.DEALLOC.CTAPOOL 0x28 ;  /* 0x00000028000079c8 */ /* 0x020e0000080e0500 */
[----:B------:R-:W-:Y:S05]  /*5970*/  @P0 EXIT ;  /* 0x000000000000094d */ /* 0x000fea0003800000 */
[----:B0-----:R-:W-:Y:S01]  /*5980*/  LOP3.LUT P0, RZ, R5, 0xff, RZ, 0xc0, !PT ;  /* 0x000000ff05ff7812 */ /* 0x001fe2000780c0ff */
[----:B------:R-:W-:Y:S02]  /*5990*/  IMAD.MOV.U32 R8, RZ, RZ, 0x1 ;  /* 0x00000001ff087424 */ /* 0x000fe400078e00ff */
[----:B------:R-:W-:-:S10]  /*59a0*/  IMAD.MOV.U32 R0, RZ, RZ, RZ ;  /* 0x000000ffff007224 */ /* 0x000fd400078e00ff */
[----:B------:R-:W-:Y:S05]  /*59b0*/  @!P0 BRA `(.L_x_166) ;  /* 0x0000000c001c8947 */ /* 0x000fea0003800000 */
[----:B------:R-:W-:Y:S01]  /*59c0*/  LOP3.LUT P0, RZ, R4, 0x1f, RZ, 0xc0, !PT ;  /* 0x0000001f04ff7812 */ /* 0x000fe2000780c0ff */
[----:B------:R-:W-:Y:S01]  /*59d0*/  ULDC UR5, c[0x0][0x658] ;  /* 0x0001960000057ab9 */ /* 0x000fe20000000800 */
[----:B------:R-:W-:Y:S01]  /*59e0*/  UMOV UR6, 0xffffffff ;  /* 0xffffffff00067882 */ /* 0x000fe20000000000 */
[----:B------:R-:W-:Y:S01]  /*59f0*/  BSSY B0, `(.L_x_166) ;  /* 0x00000c3000007945 */ /* 0x000fe20003800000 */
[----:B------:R-:W-:Y:S01]  /*5a00*/  USHF.L.U32 UR6, UR6, UR5, URZ ;  /* 0x0000000506067299 */ /* 0x000fe2000800063f */
[C---:B------:R-:W-:Y:S01]  /*5a10*/  ISETP.NE.AND P3, PT, R3.reuse, RZ, PT ;  /* 0x000000ff0300720c */ /* 0x040fe20003f65270 */
[----:B------:R-:W-:Y:S01]  /*5a20*/  IMAD.MOV.U32 R9, RZ, RZ, 0x1 ;  /* 0x00000001ff097424 */ /* 0x000fe200078e00ff */
[----:B------:R-:W-:Y:S01]  /*5a30*/  ISETP.NE.OR P0, PT, R3, RZ, !P0 ;  /* 0x000000ff0300720c */ /* 0x000fe20004705670 */
[----:B------:R-:W-:Y:S01]  /*5a40*/  IMAD.MOV.U32 R8, RZ, RZ, 0x1 ;  /* 0x00000001ff087424 */ /* 0x000fe200078e00ff */
[----:B------:R-:W-:Y:S01]  /*5a50*/  ULDC UR4, c[0x0][0x600] ;  /* 0x0001800000047ab9 */ /* 0x000fe20000000800 */
[----:B------:R-:W-:Y:S01]  /*5a60*/  IMAD.MOV.U32 R0, RZ, RZ, RZ ;  /* 0x000000ffff007224 */ /* 0x000fe200078e00ff */
[----:B------:R-:W-:Y:S01]  /*5a70*/  UMOV UR7, 0x1 ;  /* 0x0000000100077882 */ /* 0x000fe20000000000 */
[----:B------:R-:W-:-:S02]  /*5a80*/  UIADD3 UR19, UR38, 0x1, URZ ;  /* 0x0000000126137890 */ /* 0x000fc4000fffe03f */
[----:B------:R-:W-:Y:S02]  /*5a90*/  ULOP3.LUT UR22, UR41, 0x2, URZ, 0xfc, !UPT ;  /* 0x0000000229167892 */ /* 0x000fe4000f8efc3f */
[----:B------:R-:W-:Y:S02]  /*5aa0*/  UIADD3 UR4, UR4, -0x1, URZ ;  /* 0xffffffff04047890 */ /* 0x000fe4000fffe03f */
[----:B------:R-:W-:Y:S02]  /*5ab0*/  USHF.L.U32 UR5, UR7, UR5, URZ ;  /* 0x0000000507057299 */ /* 0x000fe4000800063f */
[----:B------:R-:W-:Y:S01]  /*5ac0*/  ULOP3.LUT UR6, URZ, UR6, URZ, 0x33, !UPT ;  /* 0x000000063f067292 */ /* 0x000fe2000f8e333f */
[----:B------:R-:W-:-:S11]  /*5ad0*/  ULDC.64 UR20, c[0x0][0x198] ;  /* 0x0000660000147ab9 */ /* 0x000fd60000000a00 */
.L_x_178:
[----:B------:R-:W-:-:S03]  /*5ae0*/  UMOV UR7, 0xffffffff ;  /* 0xffffffff00077882 */ /* 0x000fc60000000000 */
[----:B------:R-:W-:Y:S05]  /*5af0*/  BRA.DIV UR7, `(.L_x_167) ;  /* 0x0000000e079c7947 */ /* 0x000fea000b800000 */
[----:B------:R-:W-:-:S13]  /*5b00*/  ELECT P6, URZ, PT ;  /* 0x00000000003f782f */ /* 0x000fda00038c0000 */
.L_x_189:
[----:B------:R-:W0:Y:S01]  /*5b10*/  LDC R3, c[0x0][0x28c] ;  /* 0x0000a300ff037b82 */ /* 0x000e220000000800 */
[----:B------:R-:W-:Y:S01]  /*5b20*/  BSSY B1, `(.L_x_168) ;  /* 0x0000038000017945 */ /* 0x000fe20003800000 */
[----:B0-----:R-:W-:-:S13]  /*5b30*/  ISETP.LT.OR P6, PT, R3, 0x1, !P6 ;  /* 0x000000010300780c */ /* 0x001fda00077c1670 */
[----:B------:R-:W-:Y:S05]  /*5b40*/  @P6 BRA `(.L_x_169) ;  /* 0x0000000000d46947 */ /* 0x000fea0003800000 */
[----:B------:R-:W-:Y:S02]  /*5b50*/  IMAD.SHL.U32 R18, R18, 0x80, RZ ;  /* 0x0000008012127824 */ /* 0x000fe400078e00ff */
[----:B------:R-:W-:Y:S02]  /*5b60*/  IMAD.SHL.U32 R19, R19, 0x40, RZ ;  /* 0x0000004013137824 */ /* 0x000fe400078e00ff */
[----:B------:R-:W-:Y:S02]  /*5b70*/  IMAD.MOV.U32 R11, RZ, RZ, RZ ;  /* 0x000000ffff0b7224 */ /* 0x000fe400078e00ff */
[----:B------:R-:W-:Y:S02]  /*5b80*/  IMAD.U32 R12, RZ, RZ, UR19 ;  /* 0x00000013ff0c7e24 */ /* 0x000fe4000f8e00ff */
[----:B------:R-:W-:Y:S02]  /*5b90*/  IMAD.MOV.U32 R3, RZ, RZ, R8 ;  /* 0x000000ffff037224 */ /* 0x000fe400078e0008 */
[----:B------:R-:W-:-:S07]  /*5ba0*/  IMAD.MOV.U32 R4, RZ, RZ, R0 ;  /* 0x000000ffff047224 */ /* 0x000fce00078e0000 */
.L_x_173:
[----:B------:R-:W0:Y:S01]  /*5bb0*/  S2R R6, SR_CgaCtaId ;  /* 0x0000000000067919 */ /* 0x000e220000008800 */
[----:B------:R-:W-:-:S04]  /*5bc0*/  MOV R5, 0x400 ;  /* 0x0000040000057802 */ /* 0x000fc80000000f00 */
[----:B0-----:R-:W-:Y:S02]  /*5bd0*/  LEA R7, R6, R5, 0x18 ;  /* 0x0000000506077211 */ /* 0x001fe400078ec0ff */
[----:B------:R-:W-:Y:S01]  /*5be0*/  SHF.L.U32 R5, R3, 0x1f, RZ ;  /* 0x0000001f03057819 */ /* 0x000fe200000006ff */
[----:B------:R-:W0:Y:S02]  /*5bf0*/  @!P3 LDC R6, c[0x0][0x500] ;  /* 0x00014000ff06bb82 */ /* 0x000e240000000800 */
[----:B------:R-:W-:-:S04]  /*5c00*/  IMAD R10, R4, 0x8, R7 ;  /* 0x00000008040a7824 */ /* 0x000fc800078e0207 */
[----:B------:R-:W1:Y:S02]  /*5c10*/  SYNCS.PHASECHK.TRANS64.TRYWAIT P1, [R10+URZ+0x10], R5 ;  /* 0x000010050a0075a7 */ /* 0x000e64000802017f */
[----:B-1----:R-:W-:Y:S05]  /*5c20*/  @!P1 BRA `(.L_x_170) ;  /* 0x0000000c00709947 */ /* 0x002fea0003800000 */
.L_x_190:
[----:B------:R-:W-:Y:S01]  /*5c30*/  UPRMT UR7, UR22, 0x9910, URZ ;  /* 0x0000991016077896 */ /* 0x000fe2000800003f */
[----:B0-----:R0:W-:Y:S03]  /*5c40*/  @!P3 SYNCS.ARRIVE.TRANS64 RZ, [R10+URZ], R6 ;  /* 0x000000060affb9a7 */ /* 0x0011e6000800003f */
[----:B------:R-:W-:-:S06]  /*5c50*/  UISETP.NE.AND UP0, UPT, UR7, 0x2, UPT ;  /* 0x000000020700788c */ /* 0x000fcc000bf05270 */
[----:B------:R-:W-:-:S13]  /*5c60*/  PLOP3.LUT P1, PT, PT, PT, UP0, 0x80, 0x0 ;  /* 0x000000000000781c */ /* 0x000fda0003f2f008 */
[----:B0-----:R-:W-:Y:S05]  /*5c70*/  @P1 BRA `(.L_x_171) ;  /* 0x0000000000041947 */ /* 0x001fea0003800000 */
[----:B------:R-:W-:Y:S01]  /*5c80*/  BPT.TRAP 0x1 ;  /* 0x000000040000795c */ /* 0x000fe20000300000 */
.L_x_171:
[----:B------:R-:W-:Y:S05]  /*5c90*/  @P0 BRA `(.L_x_172) ;  /* 0x0000000000040947 */ /* 0x000fea0003800000 */
[----:B------:R-:W-:Y:S01]  /*5ca0*/  BPT.TRAP 0x1 ;  /* 0x000000040000795c */ /* 0x000fe20000300000 */
.L_x_172:
[--C-:B-1----:R-:W-:Y:S01]  /*5cb0*/  IMAD R5, R4, 0x1000, R7.reuse ;  /* 0x0000100004057824 */ /* 0x102fe200078e0207 */
[----:B------:R-:W-:Y:S01]  /*5cc0*/  R2UR UR9, R10 ;  /* 0x000000000a0972ca */ /* 0x000fe200000e0000 */
[----:B------:R-:W-:Y:S01]  /*5cd0*/  IMAD R7, R4, 0x2000, R7 ;  /* 0x0000200004077824 */ /* 0x000fe200078e0207 */
[----:B------:R-:W-:Y:S01]  /*5ce0*/  UIADD3 UR14, UP0, UR20, 0xf0, URZ ;  /* 0x000000f0140e7890 */ /* 0x000fe2000ff1e03f */
[----:B------:R-:W-:Y:S01]  /*5cf0*/  VIADD R12, R12, 0xffffffff ;  /* 0xffffffff0c0c7836 */ /* 0x000fe20000000000 */
[----:B------:R-:W-:Y:S01]  /*5d00*/  R2UR UR7, R5 ;  /* 0x00000000050772ca */ /* 0x000fe200000e0000 */
[----:B------:R-:W-:Y:S01]  /*5d10*/  UIADD3 UR24, UP1, UR20, 0x1f0, URZ ;  /* 0x000001f014187890 */ /* 0x000fe2000ff3e03f */
[----:B------:R-:W-:Y:S01]  /*5d20*/  R2UR UR8, R7 ;  /* 0x00000000070872ca */ /* 0x000fe200000e0000 */
[----:B------:R-:W-:Y:S01]  /*5d30*/  UIADD3.X UR15, URZ, UR21, URZ, UP0, !UPT ;  /* 0x000000153f0f7290 */ /* 0x000fe200087fe43f */
[----:B------:R-:W-:Y:S01]  /*5d40*/  R2UR UR11, R19 ;  /* 0x00000000130b72ca */ /* 0x000fe200000e0000 */
[----:B------:R-:W-:Y:S01]  /*5d50*/  VIADD R4, R4, 0x1 ;  /* 0x0000000104047836 */ /* 0x000fe20000000000 */
[C---:B------:R-:W-:Y:S01]  /*5d60*/  R2UR UR10, R11.reuse ;  /* 0x000000000b0a72ca */ /* 0x040fe200000e0000 */
[----:B------:R-:W-:Y:S01]  /*5d70*/  UIADD3.X UR25, URZ, UR21, URZ, UP1, !UPT ;  /* 0x000000153f197290 */ /* 0x000fe20008ffe43f */
[----:B------:R-:W-:Y:S01]  /*5d80*/  R2UR UR12, R2 ;  /* 0x00000000020c72ca */ /* 0x000fe200000e0000 */
[----:B------:R-:W-:Y:S01]  /*5d90*/  UMOV UR16, 0x0 ;  /* 0x0000000000107882 */ /* 0x000fe20000000000 */
[----:B------:R-:W-:Y:S01]  /*5da0*/  R2UR UR18, R18 ;  /* 0x00000000121272ca */ /* 0x000fe200000e0000 */
[----:B------:R-:W-:Y:S01]  /*5db0*/  UMOV UR17, 0x10000000 ;  /* 0x1000000000117882 */ /* 0x000fe20000000000 */
[----:B------:R-:W-:Y:S01]  /*5dc0*/  ISETP.GT.AND P2, PT, R12, 0x1, PT ;  /* 0x000000010c00780c */ /* 0x000fe20003f44270 */
[----:B------:R-:W-:Y:S01]  /*5dd0*/  UIADD3 UR7, UR7, 0x100, URZ ;  /* 0x0000010007077890 */ /* 0x000fe2000fffe03f */
[----:B------:R-:W-:Y:S01]  /*5de0*/  ISETP.NE.AND P1, PT, R4, 0x2, PT ;  /* 0x000000020400780c */ /* 0x000fe20003f25270 */
[----:B------:R-:W-:Y:S01]  /*5df0*/  UIADD3 UR13, UR8, 0x2100, URZ ;  /* 0x00002100080d7890 */ /* 0x000fe2000fffe03f */
[----:B------:R-:W-:-:S02]  /*5e00*/  VIADD R11, R11, 0x40 ;  /* 0x000000400b0b7836 */ /* 0x000fc40000000000 */
[----:B------:R-:W-:Y:S02]  /*5e10*/  SEL R6, RZ, 0x1, P1 ;  /* 0x00000001ff067807 */ /* 0x000fe40000800000 */
[----:B------:R-:W-:Y:S01]  /*5e20*/  UMOV UR8, UR7 ;  /* 0x0000000700087c82 */ /* 0x000fe20008000000 */
[----:B------:R-:W-:Y:S01]  /*5e30*/  SEL R4, R4, RZ, P1 ;  /* 0x000000ff04047207 */ /* 0x000fe20000800000 */
[----:B------:R0:W-:Y:S01]  /*5e40*/  UTMALDG.3D [UR8], [UR14], desc[UR16] ;  /* 0x000010080e0075b4 */ /* 0x0001e20008011000 */
[----:B------:R-:W-:Y:S01]  /*5e50*/  LOP3.LUT R3, R3, R6, RZ, 0x3c, !PT ;  /* 0x0000000603037212 */ /* 0x000fe200078e3cff */
[----:B0-----:R-:W-:Y:S01]  /*5e60*/  UMOV UR8, UR13 ;  /* 0x0000000d00087c82 */ /* 0x001fe20008000000 */
[----:B------:R-:W-:Y:S02]  /*5e70*/  UMOV UR11, UR18 ;  /* 0x00000012000b7c82 */ /* 0x000fe40008000000 */
[----:B------:R0:W-:Y:S02]  /*5e80*/  UTMALDG.3D [UR8], [UR24], desc[UR16] ;  /* 0x00001008180075b4 */ /* 0x0001e40008011000 */
[----:B0-----:R-:W-:Y:S05]  /*5e90*/  @P2 BRA `(.L_x_173) ;  /* 0xfffffffc00442947 */ /* 0x001fea000383ffff */
.L_x_169:
[----:B------:R-:W-:Y:S05]  /*5ea0*/  BSYNC B1 ;  /* 0x0000000000017941 */ /* 0x000fea0003800000 */
.L_x_168:
[----:B------:R-:W-:Y:S01]  /*5eb0*/  LOP3.LUT P4, RZ, R9, 0xff, RZ, 0xc0, !PT ;  /* 0x000000ff09ff7812 */ /* 0x000fe2000788c0ff */
[----:B------:R-:W-:Y:S01]  /*5ec0*/  VIADD R0, R0, UR38 ;  /* 0x0000002600007c36 */ /* 0x000fe20008000000 */
[----:B------:R-:W-:Y:S01]  /*5ed0*/  ULDC.64 UR8, c[0x0][0x650] ;  /* 0x0001940000087ab9 */ /* 0x000fe20000000a00 */
[----:B------:R-:W-:Y:S01]  /*5ee0*/  BSSY B1, `(.L_x_174) ;  /* 0x0000071000017945 */ /* 0x000fe20003800000 */
[----:B------:R-:W-:Y:S01]  /*5ef0*/  IMAD.MOV.U32 R19, RZ, RZ, -0x1 ;  /* 0xffffffffff137424 */ /* 0x000fe200078e00ff */
[----:B------:R-:W-:Y:S01]  /*5f00*/  PRMT R9, RZ, 0x7610, R9 ;  /* 0x00007610ff097816 */ /* 0x000fe20000000009 */
[----:B------:R-:W-:Y:S01]  /*5f10*/  IMAD.MOV.U32 R18, RZ, RZ, -0x1 ;  /* 0xffffffffff127424 */ /* 0x000fe200078e00ff */
[C---:B------:R-:W-:Y:S02]  /*5f20*/  ISETP.GT.U32.AND P1, PT, R0.reuse, 0x1, PT ;  /* 0x000000010000780c */ /* 0x040fe40003f24070 */
[----:B------:R-:W-:Y:S02]  /*5f30*/  SHF.R.U32.HI R2, RZ, 0x1, R0 ;  /* 0x00000001ff027819 */ /* 0x000fe40000011600 */
[----:B------:R-:W-:-:S02]  /*5f40*/  LOP3.LUT R0, R0, 0x1, RZ, 0xc0, !PT ;  /* 0x0000000100007812 */ /* 0x000fc400078ec0ff */
[----:B------:R-:W0:Y:S01]  /*5f50*/  @P4 S2R R4, SR_CgaCtaId ;  /* 0x0000000000044919 */ /* 0x000e220000008800 */
[----:B------:R-:W-:Y:S02]  /*5f60*/  @P4 MOV R3, 0x400 ;  /* 0x0000040000034802 */ /* 0x000fe40000000f00 */
[----:B------:R-:W-:-:S04]  /*5f70*/  LOP3.LUT R2, R2, 0x1, RZ, 0xc0, !PT ;  /* 0x0000000102027812 */ /* 0x000fc800078ec0ff */
[----:B------:R-:W-:Y:S02]  /*5f80*/  ISETP.NE.U32.AND P2, PT, R2, 0x1, PT ;  /* 0x000000010200780c */ /* 0x000fe40003f45070 */
[----:B0-----:R-:W-:Y:S01]  /*5f90*/  @P4 LEA R3, R4, R3, 0x18 ;  /* 0x0000000304034211 */ /* 0x001fe200078ec0ff */
[----:B------:R-:W-:-:S03]  /*5fa0*/  IMAD.U32 R4, RZ, RZ, UR38 ;  /* 0x00000026ff047e24 */ /* 0x000fc6000f8e00ff */
[----:B------:R0:W-:Y:S01]  /*5fb0*/  @P4 SYNCS.ARRIVE.TRANS64.A1T0 RZ, [R3+URZ+0x58], RZ ;  /* 0x000058ff03ff49a7 */ /* 0x0001e2000810003f */
[----:B------:R-:W-:Y:S02]  /*5fc0*/  IADD3 R16, P4, R16, UR36, RZ ;  /* 0x0000002410107c10 */ /* 0x000fe4000ff9e0ff */
[----:B------:R-:W-:Y:S02]  /*5fd0*/  ISETP.LT.U32.AND P1, PT, R4, 0x2, P1 ;  /* 0x000000020400780c */ /* 0x000fe40000f21070 */
[----:B------:R-:W-:Y:S02]  /*5fe0*/  IADD3.X R17, R17, UR40, RZ, P4, !PT ;  /* 0x0000002811117c10 */ /* 0x000fe4000a7fe4ff */
[----:B------:R-:W-:Y:S02]  /*5ff0*/  ISETP.GE.U32.AND P4, PT, R16, UR8, PT ;  /* 0x0000000810007c0c */ /* 0x000fe4000bf86070 */
[----:B0-----:R-:W-:Y:S02]  /*6000*/  SEL R3, RZ, 0x1, !P1 ;  /* 0x00000001ff037807 */ /* 0x001fe40004800000 */
[----:B------:R-:W-:-:S02]  /*6010*/  ISETP.GE.U32.AND.EX P1, PT, R17, UR9, PT, P4 ;  /* 0x0000000911007c0c */ /* 0x000fc4000bf26140 */
[----:B------:R-:W-:-:S04]  /*6020*/  ISETP.GT.U32.AND P2, PT, R4, 0x1, !P2 ;  /* 0x000000010400780c */ /* 0x000fc80005744070 */
[----:B------:R-:W-:-:S04]  /*6030*/  SEL R2, RZ, 0x1, !P2 ;  /* 0x00000001ff027807 */ /* 0x000fc80005000000 */
[--C-:B------:R-:W-:Y:S01]  /*6040*/  LOP3.LUT R8, R2, R8, R3.reuse, 0x96, !PT ;  /* 0x0000000802087212 */ /* 0x100fe200078e9603 */
[----:B------:R-:W-:Y:S01]  /*6050*/  IMAD.MOV.U32 R2, RZ, RZ, -0x1 ;  /* 0xffffffffff027424 */ /* 0x000fe200078e00ff */
[----:B------:R-:W-:Y:S01]  /*6060*/  PRMT R3, RZ, 0x7610, R3 ;  /* 0x00007610ff037816 */ /* 0x000fe20000000003 */
[----:B------:R-:W-:Y:S06]  /*6070*/  @P1 BRA `(.L_x_175) ;  /* 0x00000004005c1947 */ /* 0x000fec0003800000 */
[----:B------:R-:W0:Y:S01]  /*6080*/  S2UR UR7, SR_CTAID.X ;  /* 0x00000000000779c3 */ /* 0x000e220000002500 */
[----:B------:R-:W-:Y:S01]  /*6090*/  ULDC.64 UR8, c[0x0][0x628] ;  /* 0x00018a0000087ab9 */ /* 0x000fe20000000a00 */
[----:B------:R-:W-:Y:S01]  /*60a0*/  ULDC UR10, c[0x0][0x150] ;  /* 0x00005400000a7ab9 */ /* 0x000fe20000000800 */
[----:B------:R-:W-:Y:S01]  /*60b0*/  ISETP.NE.U32.AND P1, PT, RZ, UR8, PT ;  /* 0x00000008ff007c0c */ /* 0x000fe2000bf25070 */
[----:B------:R-:W-:Y:S01]  /*60c0*/  ULDC UR11, c[0x0][0x630] ;  /* 0x00018c00000b7ab9 */ /* 0x000fe20000000800 */
[----:B------:R-:W-:Y:S01]  /*60d0*/  ULDC UR13, c[0x0][0x154] ;  /* 0x00005500000d7ab9 */ /* 0x000fe20000000800 */
[----:B------:R-:W-:Y:S01]  /*60e0*/  IMAD.MOV.U32 R2, RZ, RZ, R16 ;  /* 0x000000ffff027224 */ /* 0x000fe200078e0010 */
[----:B------:R-:W-:Y:S01]  /*60f0*/  ISETP.NE.AND.EX P1, PT, RZ, UR9, PT, P1 ;  /* 0x00000009ff007c0c */ /* 0x000fe2000bf25310 */
[----:B------:R-:W1:Y:S01]  /*6100*/  S2UR UR12, SR_CTAID.Y ;  /* 0x00000000000c79c3 */ /* 0x000e620000002600 */
[----:B0-----:R-:W-:-:S05]  /*6110*/  I2FP.F32.U32 R3, UR7 ;  /* 0x0000000700037c45 */ /* 0x001fca0008201000 */
[----:B------:R-:W-:Y:S01]  /*6120*/  FMUL R12, R3, UR10 ;  /* 0x0000000a030c7c20 */ /* 0x000fe20008400000 */
[----:B------:R-:W-:-:S05]  /*6130*/  IMAD.MOV.U32 R3, RZ, RZ, R17 ;  /* 0x000000ffff037224 */ /* 0x000fca00078e0011 */
[----:B------:R-:W-:Y:S05]  /*6140*/  @!P1 BRA `(.L_x_176) ;  /* 0x0000000000289947 */ /* 0x000fea0003800000 */
[----:B------:R-:W-:Y:S02]  /*6150*/  ULDC UR10, c[0x0][0x634] ;  /* 0x00018d00000a7ab9 */ /* 0x000fe40000000800 */
[----:B------:R-:W-:-:S05]  /*6160*/  IADD3 R7, P1, R16, UR10, RZ ;  /* 0x0000000a10077c10 */ /* 0x000fca000ff3e0ff */
[----:B------:R-:W-:-:S04]  /*6170*/  IMAD.X R11, RZ, RZ, R17, P1 ;  /* 0x000000ffff0b7224 */ /* 0x000fc800008e0611 */
[----:B------:R-:W-:-:S04]  /*6180*/  IMAD.WIDE.U32 R4, R11, UR8, RZ ;  /* 0x000000080b047c25 */ /* 0x000fc8000f8e00ff */
[----:B------:R-:W-:-:S04]  /*6190*/  IMAD.WIDE.U32 R4, P1, R7, UR9, R4 ;  /* 0x0000000907047c25 */ /* 0x000fc8000f820004 */
[----:B------:R-:W-:-:S04]  /*61a0*/  IMAD.WIDE.U32 R6, R7, UR8, RZ ;  /* 0x0000000807067c25 */ /* 0x000fc8000f8e00ff */
[----:B------:R-:W-:Y:S01]  /*61b0*/  IMAD.X R3, RZ, RZ, RZ, P1 ;  /* 0x000000ffff037224 */ /* 0x000fe200008e06ff */
[----:B------:R-:W-:Y:S01]  /*61c0*/  IADD3 RZ, P1, R7, R4, RZ ;  /* 0x0000000407ff7210 */ /* 0x000fe20007f3e0ff */
[----:B------:R-:W-:-:S04]  /*61d0*/  IMAD.MOV.U32 R2, RZ, RZ, R5 ;  /* 0x000000ffff027224 */ /* 0x000fc800078e0005 */
[----:B------:R-:W-:-:S08]  /*61e0*/  IMAD.WIDE.U32.X R2, R11, UR9, R2, P1 ;  /* 0x000000090b027c25 */ /* 0x000fd000088e0402 */
.L_x_176:
[--C-:B------:R-:W-:Y:S01]  /*61f0*/  SHF.R.U64 R10, R2, UR11, R3.reuse ;  /* 0x0000000b020a7c19 */ /* 0x100fe20008001203 */
[----:B------:R-:W0:Y:S01]  /*6200*/  F2I.U32.TRUNC.NTZ R12, R12 ;  /* 0x0000000c000c7305 */ /* 0x000e22000020f000 */
[----:B------:R-:W-:Y:S01]  /*6210*/  SHF.R.U32.HI R2, RZ, UR11, R3 ;  /* 0x0000000bff027c19 */ /* 0x000fe20008011603 */
[----:B------:R-:W-:Y:S01]  /*6220*/  ULDC.64 UR8, c[0x0][0x620] ;  /* 0x0001880000087ab9 */ /* 0x000fe20000000a00 */
[----:B------:R-:W-:Y:S01]  /*6230*/  IADD3 R5, P1, RZ, -R10, RZ ;  /* 0x8000000aff057210 */ /* 0x000fe20007f3e0ff */
[----:B------:R-:W-:Y:S01]  /*6240*/  ULDC.64 UR14, c[0x0][0x640] ;  /* 0x00019000000e7ab9 */ /* 0x000fe20000000a00 */
[----:B-1----:R-:W-:Y:S01]  /*6250*/  I2FP.F32.U32 R4, UR12 ;  /* 0x0000000c00047c45 */ /* 0x002fe20008201000 */
[----:B------:R-:W1:Y:S01]  /*6260*/  LDC R14, c[0x0][0x610] ;  /* 0x00018400ff0e7b82 */ /* 0x000e620000000800 */
[----:B------:R-:W-:Y:S01]  /*6270*/  ULDC UR11, c[0x0][0x658] ;  /* 0x00019600000b7ab9 */ /* 0x000fe20000000800 */
[----:B------:R-:W-:Y:S01]  /*6280*/  IMAD.X R2, RZ, RZ, ~R2, P1 ;  /* 0x000000ffff027224 */ /* 0x000fe200008e0e02 */
[----:B------:R-:W-:Y:S01]  /*6290*/  ISETP.NE.U32.AND P1, PT, RZ, UR14, PT ;  /* 0x0000000eff007c0c */ /* 0x000fe2000bf25070 */
[----:B------:R-:W-:Y:S01]  /*62a0*/  FMUL R6, R4, UR13 ;  /* 0x0000000d04067c20 */ /* 0x000fe20008400000 */
[----:B------:R-:W-:Y:S01]  /*62b0*/  ULDC UR13, c[0x0][0x648] ;  /* 0x00019200000d7ab9 */ /* 0x000fe20000000800 */
[----:B------:R-:W-:Y:S01]  /*62c0*/  IMAD R4, R2, UR8, RZ ;  /* 0x0000000802047c24 */ /* 0x000fe2000f8e02ff */
[----:B------:R-:W-:Y:S01]  /*62d0*/  ISETP.NE.AND.EX P1, PT, RZ, UR15, PT, P1 ;  /* 0x0000000fff007c0c */ /* 0x000fe2000bf25310 */
[C---:B------:R-:W-:Y:S01]  /*62e0*/  IMAD.WIDE.U32 R2, R5.reuse, UR8, R16 ;  /* 0x0000000805027c25 */ /* 0x040fe2000f8e0010 */
[----:B0-----:R-:W-:Y:S01]  /*62f0*/  R2UR UR8, R12 ;  /* 0x000000000c0872ca */ /* 0x001fe200000e0000 */
[----:B------:R-:W0:Y:S02]  /*6300*/  F2I.U32.TRUNC.NTZ R6, R6 ;  /* 0x0000000600067305 */ /* 0x000e24000020f000 */
[----:B------:R-:W-:Y:S01]  /*6310*/  IMAD R5, R5, UR9, R4 ;  /* 0x0000000905057c24 */ /* 0x000fe2000f8e0204 */
[----:B------:R-:W-:-:S03]  /*6320*/  ULDC UR9, c[0x0][0x618] ;  /* 0x0001860000097ab9 */ /* 0x000fc60000000800 */
[----:B------:R-:W-:-:S05]  /*6330*/  IMAD.IADD R3, R3, 0x1, R5 ;  /* 0x0000000103037824 */ /* 0x000fca00078e0205 */
[--C-:B------:R-:W-:Y:S02]  /*6340*/  SHF.R.U64 R12, R2, UR9, R3.reuse ;  /* 0x00000009020c7c19 */ /* 0x100fe40008001203 */
[----:B------:R-:W-:Y:S01]  /*6350*/  SHF.R.U32.HI R3, RZ, UR9, R3 ;  /* 0x00000009ff037c19 */ /* 0x000fe20008011603 */
[----:B------:R-:W-:Y:S01]  /*6360*/  ULDC UR9, c[0x0][0x608] ;  /* 0x0001820000097ab9 */ /* 0x000fe20000000800 */
[----:B0-----:R-:W-:Y:S02]  /*6370*/  R2UR UR10, R6 ;  /* 0x00000000060a72ca */ /* 0x001fe400000e0000 */
[--C-:B------:R-:W-:Y:S02]  /*6380*/  SHF.R.U64 R13, R12, UR9, R3.reuse ;  /* 0x000000090c0d7c19 */ /* 0x100fe40008001203 */
[----:B------:R-:W-:Y:S01]  /*6390*/  SHF.R.U32.HI R2, RZ, UR9, R3 ;  /* 0x00000009ff027c19 */ /* 0x000fe20008011603 */
[----:B------:R-:W-:-:S03]  /*63a0*/  UIADD3 UR9, -UR8, URZ, URZ ;  /* 0x0000003f08097290 */ /* 0x000fc6000fffe13f */
[--C-:B------:R-:W-:Y:S01]  /*63b0*/  SHF.R.U64 R15, R13, UR11, R2.reuse ;  /* 0x0000000b0d0f7c19 */ /* 0x100fe20008001202 */
[----:B------:R-:W-:Y:S01]  /*63c0*/  ULDC UR8, c[0x0][0x144] ;  /* 0x0000510000087ab9 */ /* 0x000fe20000000800 */
[----:B------:R-:W-:-:S03]  /*63d0*/  SHF.R.U32.HI R3, RZ, UR11, R2 ;  /* 0x0000000bff037c19 */ /* 0x000fc60008011602 */
[----:B------:R-:W-:Y:S01]  /*63e0*/  IMAD.MOV.U32 R2, RZ, RZ, R15 ;  /* 0x000000ffff027224 */ /* 0x000fe200078e000f */
[----:B------:R-:W-:Y:S06]  /*63f0*/  @!P1 BRA `(.L_x_177) ;  /* 0x0000000000289947 */ /* 0x000fec0003800000 */
        /* <DEDUP_REMOVED lines=10> */
.L_x_177:
[----:B------:R-:W-:Y:S01]  /*64a0*/  UISETP.NE.AND UP0, UPT, UR39, URZ, UPT ;  /* 0x0000003f2700728c */ /* 0x000fe2000bf05270 */
[----:B------:R-:W-:Y:S01]  /*64b0*/  SHF.R.U64 R3, R2, UR13, R3 ;  /* 0x0000000d02037c19 */ /* 0x000fe20008001203 */
[----:B------:R-:W-:Y:S01]  /*64c0*/  UIADD3 UR10, -UR10, URZ, URZ ;  /* 0x0000003f0a0a7290 */ /* 0x000fe2000fffe13f */
[----:B------:R-:W-:Y:S01]  /*64d0*/  LOP3.LUT R2, R13, UR6, RZ, 0xc0, !PT ;  /* 0x000000060d027c12 */ /* 0x000fe2000f8ec0ff */
[----:B------:R-:W-:Y:S02]  /*64e0*/  UIMAD UR7, UR8, UR9, UR7 ;  /* 0x00000009080772a4 */ /* 0x000fe4000f8e0207 */
[----:B------:R-:W-:Y:S01]  /*64f0*/  IMAD.MOV R4, RZ, RZ, -R3 ;  /* 0x000000ffff047224 */ /* 0x000fe200078e0a03 */
[----:B------:R-:W-:Y:S01]  /*6500*/  ULDC UR8, c[0x0][0x148] ;  /* 0x0000520000087ab9 */ /* 0x000fe20000000800 */
[----:B------:R-:W-:Y:S01]  /*6510*/  IMAD R19, R3, UR5, R2 ;  /* 0x0000000503137c24 */ /* 0x000fe2000f8e0202 */
[----:B------:R-:W-:Y:S02]  /*6520*/  LOP3.LUT R3, R12, UR4, RZ, 0xc0, !PT ;  /* 0x000000040c037c12 */ /* 0x000fe4000f8ec0ff */
[----:B------:R-:W-:Y:S01]  /*6530*/  @UP0 UIMAD UR7, UR8, UR10, UR12 ;  /* 0x0000000a080702a4 */ /* 0x000fe2000f8e020c */
[----:B------:R-:W-:-:S02]  /*6540*/  PLOP3.LUT P1, PT, PT, PT, UP0, 0x80, 0x0 ;  /* 0x000000000000781c */ /* 0x000fc40003f2f008 */
[----:B------:R-:W-:Y:S02]  /*6550*/  ULDC UR8, c[0x0][0x638] ;  /* 0x00018e0000087ab9 */ /* 0x000fe40000000800 */
[----:B------:R-:W-:Y:S02]  /*6560*/  IMAD R2, R4, UR8, R15 ;  /* 0x0000000804027c24 */ /* 0x000fe4000f8e020f */
[----:B-1----:R-:W-:Y:S01]  /*6570*/  IMAD R19, R19, R14, UR7 ;  /* 0x0000000713137e24 */ /* 0x002fe2000f8e020e */
[----:B------:R-:W-:Y:S01]  /*6580*/  ULDC UR7, c[0x0][0x600] ;  /* 0x0001800000077ab9 */ /* 0x000fe20000000800 */
[----:B------:R-:W-:Y:S02]  /*6590*/  IMAD.MOV.U32 R4, RZ, RZ, 0x1 ;  /* 0x00000001ff047424 */ /* 0x000fe400078e00ff */
[----:B------:R-:W-:-:S03]  /*65a0*/  IMAD R2, R2, UR7, R3 ;  /* 0x0000000702027c24 */ /* 0x000fc6000f8e0203 */
[----:B------:R-:W-:Y:S02]  /*65b0*/  PRMT R3, R4, 0x7610, R3 ;  /* 0x0000761004037816 */ /* 0x000fe40000000003 */
[----:B------:R-:W-:Y:S02]  /*65c0*/  SEL R18, R2, R19, !P1 ;  /* 0x0000001302127207 */ /* 0x000fe40004800000 */
[----:B------:R-:W-:Y:S01]  /*65d0*/  SEL R19, R19, R2, !P1 ;  /* 0x0000000213137207 */ /* 0x000fe20004800000 */
[----:B------:R-:W-:-:S07]  /*65e0*/  IMAD.MOV.U32 R2, RZ, RZ, R10 ;  /* 0x000000ffff027224 */ /* 0x000fce00078e000a */
.L_x_175:
[----:B------:R-:W-:Y:S05]  /*65f0*/  BSYNC B1 ;  /* 0x0000000000017941 */ /* 0x000fea0003800000 */
.L_x_174:
[----:B------:R-:W-:-:S13]  /*6600*/  LOP3.LUT P1, RZ, R3, 0xff, RZ, 0xc0, !PT ;  /* 0x000000ff03ff7812 */ /* 0x000fda000782c0ff */
[----:B------:R-:W-:Y:S05]  /*6610*/  @P1 BRA `(.L_x_178) ;  /* 0xfffffff400301947 */ /* 0x000fea000383ffff */
[----:B------:R-:W-:Y:S05]  /*6620*/  BSYNC B0 ;  /* 0x0000000000007941 */ /* 0x000fea0003800000 */
.L_x_166:
[----:B------:R-:W-:-:S03]  /*6630*/  UMOV UR7, 0xffffffff ;  /* 0xffffffff00077882 */ /* 0x000fc60000000000 */
[----:B------:R-:W-:Y:S05]  /*6640*/  BRA.DIV UR7, `(.L_x_179) ;  /* 0x0000000207fc7947 */ /* 0x000fea000b800000 */
[----:B------:R-:W-:-:S13]  /*6650*/  ELECT P6, URZ, PT ;  /* 0x00000000003f782f */ /* 0x000fda00038c0000 */
.L_x_193:
[----:B------:R-:W-:Y:S04]  /*6660*/  BSSY B0, `(.L_x_180) ;  /* 0x000001a000007945 */ /* 0x000fe80003800000 */
[----:B------:R-:W-:Y:S05]  /*6670*/  @!P6 BRA `(.L_x_181) ;  /* 0x000000000060e947 */ /* 0x000fea0003800000 */
[----:B------:R-:W-:-:S04]  /*6680*/  ULOP3.LUT UR7, UR41, 0x2, URZ, 0xfc, !UPT ;  /* 0x0000000229077892 */ /* 0x000fc8000f8efc3f */
[----:B------:R-:W-:-:S06]  /*6690*/  UISETP.NE.AND UP0, UPT, UR7, 0x3, UPT ;  /* 0x000000030700788c */ /* 0x000fcc000bf05270 */
[----:B------:R-:W-:-:S13]  /*66a0*/  PLOP3.LUT P0, PT, PT, PT, UP0, 0x80, 0x0 ;  /* 0x000000000000781c */ /* 0x000fda0003f0f008 */
[----:B------:R-:W-:Y:S05]  /*66b0*/  @!P0 BRA `(.L_x_182) ;  /* 0x0000000000048947 */ /* 0x000fea0003800000 */
[----:B------:R-:W-:Y:S01]  /*66c0*/  BPT.TRAP 0x1 ;  /* 0x000000040000795c */ /* 0x000fe20000300000 */
.L_x_182:
[----:B------:R-:W0:Y:S01]  /*66d0*/  S2R R3, SR_CgaCtaId ;  /* 0x0000000000037919 */ /* 0x000e220000008800 */
[----:B------:R-:W-:-:S04]  /*66e0*/  MOV R2, 0x400 ;  /* 0x0000040000027802 */ /* 0x000fc80000000f00 */
[----:B0-----:R-:W-:Y:S02]  /*66f0*/  LEA R3, R3, R2, 0x18 ;  /* 0x0000000203037211 */ /* 0x001fe400078ec0ff */
[----:B------:R-:W-:-:S03]  /*6700*/  SHF.L.U32 R2, R8, 0x1f, RZ ;  /* 0x0000001f08027819 */ /* 0x000fc600000006ff */
[----:B------:R-:W-:-:S04]  /*6710*/  VIADD R3, R3, 0x10 ;  /* 0x0000001003037836 */ /* 0x000fc80000000000 */
[C---:B------:R-:W-:Y:S02]  /*6720*/  IMAD R7, R0.reuse, 0x8, R3 ;  /* 0x0000000800077824 */ /* 0x040fe400078e0203 */
[----:B------:R-:W-:Y:S02]  /*6730*/  VIADD R0, R0, 0x1 ;  /* 0x0000000100007836 */ /* 0x000fe40000000000 */
[----:B------:R-:W0:Y:S03]  /*6740*/  SYNCS.PHASECHK.TRANS64.TRYWAIT P0, [R7+URZ], R2 ;  /* 0x00000002070075a7 */ /* 0x000e26000800017f */
[----:B------:R-:W-:-:S04]  /*6750*/  ISETP.NE.AND P1, PT, R0, 0x2, PT ;  /* 0x000000020000780c */ /* 0x000fc80003f25270 */
[----:B------:R-:W-:Y:S02]  /*6760*/  SEL R5, RZ, 0x1, P1 ;  /* 0x00000001ff057807 */ /* 0x000fe40000800000 */
[----:B------:R-:W-:Y:S02]  /*6770*/  SEL R0, R0, RZ, P1 ;  /* 0x000000ff00007207 */ /* 0x000fe40000800000 */
[----:B------:R-:W-:Y:S01]  /*6780*/  LOP3.LUT R5, R8, R5, RZ, 0x3c, !PT ;  /* 0x0000000508057212 */ /* 0x000fe200078e3cff */
[----:B0-----:R-:W-:Y:S06]  /*6790*/  @!P0 BRA `(.L_x_183) ;  /* 0x0000000000c88947 */ /* 0x001fec0003800000 */
.L_x_194:
[----:B------:R-:W-:Y:S01]  /*67a0*/  IMAD R3, R0, 0x8, R3 ;  /* 0x0000000800037824 */ /* 0x000fe200078e0203 */
[----:B------:R-:W-:-:S07]  /*67b0*/  SHF.L.U32 R0, R5, 0x1f, RZ ;  /* 0x0000001f05007819 */ /* 0x000fce00000006ff */
.L_x_184:
[----:B-1----:R1:W2:Y:S02]  /*67c0*/  SYNCS.PHASECHK.TRANS64.TRYWAIT P0, [R3+URZ], R0 ;  /* 0x00000000030075a7 */ /* 0x0022a4000800017f */
[----:B--2---:R-:W-:Y:S05]  /*67d0*/  @!P0 NANOSLEEP.SYNCS 0x989680 ;  /* 0x009896800000895d */ /* 0x004fea0003900000 */
[----:B------:R-:W2:Y:S02]  /*67e0*/  @!P0 SYNCS.PHASECHK.TRANS64 P0, [R3+URZ], R0 ;  /* 0x00000000030085a7 */ /* 0x000ea4000800007f */
[----:B--2---:R-:W-:Y:S05]  /*67f0*/  @!P0 BRA `(.L_x_184) ;  /* 0xfffffffc00f08947 */ /* 0x004fea000383ffff */
.L_x_181:
[----:B------:R-:W-:Y:S05]  /*6800*/  BSYNC B0 ;  /* 0x0000000000007941 */ /* 0x000fea0003800000 */
.L_x_180:
[----:B------:R-:W-:Y:S05]  /*6810*/  EXIT ;  /* 0x000000000000794d */ /* 0x000fea0003800000 */
.L_x_14:
[----:B0-----:R0:W1:Y:S02]  /*6820*/  SYNCS.PHASECHK.TRANS64.TRYWAIT P0, [R93+URZ], R0 ;  /* 0x000000005d0075a7 */ /* 0x001064000800017f */
[----:B-1----:R-:W-:Y:S05]  /*6830*/  @!P0 NANOSLEEP.SYNCS 0x989680 ;  /* 0x009896800000895d */ /* 0x002fea0003900000 */
[----:B------:R-:W1:Y:S02]  /*6840*/  @!P0 SYNCS.PHASECHK.TRANS64 P0, [R93+URZ], R0 ;  /* 0x000000005d0085a7 */ /* 0x000e64000800007f */
[----:B-1----:R-:W-:Y:S05]  /*6850*/  @!P0 BRA `(.L_x_14) ;  /* 0xfffffffc00f08947 */ /* 0x002fea000383ffff */
[----:B------:R-:W-:Y:S05]  /*6860*/  BRA `(.L_x_185) ;  /* 0xffffffac00547947 */ /* 0x000fea000383ffff */
.L_x_19:
[----:B-1----:R1:W2:Y:S02]  /*6870*/  SYNCS.PHASECHK.TRANS64.TRYWAIT P1, [R3+URZ], R0 ;  /* 0x00000000030075a7 */ /* 0x0022a4000802017f */
[----:B--2---:R-:W-:Y:S05]  /*6880*/  @!P1 NANOSLEEP.SYNCS 0x989680 ;  /* 0x009896800000995d */ /* 0x004fea0003900000 */
[----:B------:R-:W2:Y:S02]  /*6890*/  @!P1 SYNCS.PHASECHK.TRANS64 P1, [R3+URZ], R0 ;  /* 0x00000000030095a7 */ /* 0x000ea4000802007f */
[----:B--2---:R-:W-:Y:S05]  /*68a0*/  @!P1 BRA `(.L_x_19) ;  /* 0xfffffffc00f09947 */ /* 0x004fea000383ffff */
[----:B------:R-:W-:Y:S05]  /*68b0*/  BRA `(.L_x_18) ;  /* 0xffffffac00c07947 */ /* 0x000fea000383ffff */
.L_x_24:
[----:B-1----:R-:W-:-:S04]  /*68c0*/  IMAD.U32 R4, RZ, RZ, UR4 ;  /* 0x00000004ff047e24 */ /* 0x002fc8000f8e00ff */
[----:B------:R1:W2:Y:S03]  /*68d0*/  SYNCS.PHASECHK.TRANS64.TRYWAIT P1, [R4+URZ], R3 ;  /* 0x00000003040075a7 */ /* 0x0002a6000802017f */
[----:B--2---:R-:W-:Y:S05]  /*68e0*/  @!P1 NANOSLEEP.SYNCS 0x989680 ;  /* 0x009896800000995d */ /* 0x004fea0003900000 */
[----:B------:R-:W2:Y:S02]  /*68f0*/  @!P1 SYNCS.PHASECHK.TRANS64 P1, [R4+URZ], R3 ;  /* 0x00000003040095a7 */ /* 0x000ea4000802007f */
[----:B--2---:R-:W-:Y:S05]  /*6900*/  @!P1 BRA `(.L_x_24) ;  /* 0xfffffffc00ec9947 */ /* 0x004fea000383ffff */
[----:B------:R-:W-:Y:S05]  /*6910*/  BRA `(.L_x_23) ;  /* 0xffffffb000387947 */ /* 0x000fea000383ffff */
.L_x_30:
[----:B--2---:R2:W3:Y:S02]  /*6920*/  SYNCS.PHASECHK.TRANS64.TRYWAIT P0, [R93+URZ+0x10], R0 ;  /* 0x000010005d0075a7 */ /* 0x0044e4000800017f */
[----:B---3--:R-:W-:Y:S05]  /*6930*/  @!P0 NANOSLEEP.SYNCS 0x989680 ;  /* 0x009896800000895d */ /* 0x008fea0003900000 */
[----:B------:R-:W3:Y:S02]  /*6940*/  @!P0 SYNCS.PHASECHK.TRANS64 P0, [R93+URZ+0x10], R0 ;  /* 0x000010005d0085a7 */ /* 0x000ee4000800007f */
[----:B---3--:R-:W-:Y:S05]  /*6950*/  @!P0 BRA `(.L_x_30) ;  /* 0xfffffffc00f08947 */ /* 0x008fea000383ffff */
[----:B------:R-:W-:Y:S05]  /*6960*/  BRA `(.L_x_186) ;  /* 0xffffffb400387947 */ /* 0x000fea000383ffff */
.L_x_167:
[----:B------:R-:W-:Y:S01]  /*6970*/  BSSY B1, `(.L_x_187) ;  /* 0x0000006000017945 */ /* 0x000fe20003800000 */
[----:B------:R-:W-:-:S07]  /*6980*/  IMAD.MOV.U32 R15, RZ, RZ, -0x1 ;  /* 0xffffffffff0f7424 */ /* 0x000fce00078e00ff */
[----:B------:R-:W-:Y:S05]  /*6990*/  WARPSYNC.COLLECTIVE R15, `(.L_x_188) ;  /* 0x000000000f0c7348 */ /* 0x000fea0003c00000 */
[----:B------:R-:W-:Y:S02]  /*69a0*/  ELECT P6, UR62, PT ;  /* 0x00000000003e782f */ /* 0x000fe400038c0000 */
[----:B------:R-:W-:Y:S01]  /*69b0*/  MOV R14, UR62 ;  /* 0x0000003e000e7c02 */ /* 0x000fe20008000f00 */
[----:B------:R-:W-:Y:S10]  /*69c0*/  ENDCOLLECTIVE ;  /* 0x000000000000791b */ /* 0x000ff40003800000 */
.L_x_188:
[----:B------:R-:W-:Y:S05]  /*69d0*/  BSYNC B1 ;  /* 0x0000000000017941 */ /* 0x000fea0003800000 */
.L_x_187:
[----:B------:R-:W-:Y:S05]  /*69e0*/  BRA `(.L_x_189) ;  /* 0xfffffff000487947 */ /* 0x000fea000383ffff */
.L_x_170:
[----:B-1----:R1:W2:Y:S02]  /*69f0*/  SYNCS.PHASECHK.TRANS64.TRYWAIT P1, [R10+URZ+0x10], R5 ;  /* 0x000010050a0075a7 */ /* 0x0022a4000802017f */
[----:B--2---:R-:W-:Y:S05]  /*6a00*/  @!P1 NANOSLEEP.SYNCS 0x989680 ;  /* 0x009896800000995d */ /* 0x004fea0003900000 */
[----:B------:R-:W2:Y:S02]  /*6a10*/  @!P1 SYNCS.PHASECHK.TRANS64 P1, [R10+URZ+0x10], R5 ;  /* 0x000010050a0095a7 */ /* 0x000ea4000802007f */
[----:B--2---:R-:W-:Y:S05]  /*6a20*/  @!P1 BRA `(.L_x_170) ;  /* 0xfffffffc00f09947 */ /* 0x004fea000383ffff */
[----:B------:R-:W-:Y:S05]  /*6a30*/  BRA `(.L_x_190) ;  /* 0xfffffff0007c7947 */ /* 0x000fea000383ffff */
.L_x_179:
[----:B------:R-:W-:Y:S01]  /*6a40*/  BSSY B0, `(.L_x_191) ;  /* 0x0000006000007945 */ /* 0x000fe20003800000 */
[----:B------:R-:W-:-:S07]  /*6a50*/  IMAD.MOV.U32 R15, RZ, RZ, -0x1 ;  /* 0xffffffffff0f7424 */ /* 0x000fce00078e00ff */
[----:B------:R-:W-:Y:S05]  /*6a60*/  WARPSYNC.COLLECTIVE R15, `(.L_x_192) ;  /* 0x000000000f0c7348 */ /* 0x000fea0003c00000 */
[----:B------:R-:W-:Y:S02]  /*6a70*/  ELECT P6, UR62, PT ;  /* 0x00000000003e782f */ /* 0x000fe400038c0000 */
[----:B------:R-:W-:Y:S01]  /*6a80*/  MOV R14, UR62 ;  /* 0x0000003e000e7c02 */ /* 0x000fe20008000f00 */
[----:B------:R-:W-:Y:S10]  /*6a90*/  ENDCOLLECTIVE ;  /* 0x000000000000791b */ /* 0x000ff40003800000 */
.L_x_192:
[----:B------:R-:W-:Y:S05]  /*6aa0*/  BSYNC B0 ;  /* 0x0000000000007941 */ /* 0x000fea0003800000 */
.L_x_191:
[----:B------:R-:W-:Y:S05]  /*6ab0*/  BRA `(.L_x_193) ;  /* 0xfffffff800e87947 */ /* 0x000fea000383ffff */
.L_x_183:
[----:B0-----:R0:W1:Y:S02]  /*6ac0*/  SYNCS.PHASECHK.TRANS64.TRYWAIT P0, [R7+URZ], R2 ;  /* 0x00000002070075a7 */ /* 0x001064000800017f */
[----:B-1----:R-:W-:Y:S05]  /*6ad0*/  @!P0 NANOSLEEP.SYNCS 0x989680 ;  /* 0x009896800000895d */ /* 0x002fea0003900000 */
[----:B------:R-:W1:Y:S02]  /*6ae0*/  @!P0 SYNCS.PHASECHK.TRANS64 P0, [R7+URZ], R2 ;  /* 0x00000002070085a7 */ /* 0x000e64000800007f */
[----:B-1----:R-:W-:Y:S05]  /*6af0*/  @!P0 BRA `(.L_x_183) ;  /* 0xfffffffc00f08947 */ /* 0x002fea000383ffff */
[----:B------:R-:W-:Y:S05]  /*6b00*/  BRA `(.L_x_194) ;  /* 0xfffffffc00247947 */ /* 0x000fea000383ffff */
.L_x_195:
[----:B------:R-:W-:-:S00]  /*6b10*/  BRA `(.L_x_195) ;  /* 0xfffffffc00fc7947 */ /* 0x000fc0000383ffff */
[----:B------:R-:W-:-:S00]  /*6b20*/  NOP ;  /* 0x0000000000007918 */ /* 0x000fc00000000000 */
        /* <DEDUP_REMOVED lines=13> */
.L_x_196:


//--------------------- .nv.global.init           --------------------------
	.section	.nv.global.init,"aw",@progbits
.nv.global.init:
	.type		$str$22,@object
	.size		$str$22,($str$23 - $str$22)
$str$22:
        /*0000*/ 	.byte	0x6b, 0x5f, 0x74, 0x69, 0x6c, 0x65, 0x5f, 0x63, 0x6f, 0x75, 0x6e, 0x74, 0x20, 0x3e, 0x3d, 0x20
        /*0010*/ 	.byte	0x31, 0x00
	.type		$str$23,@object
	.size		$str$23,(__unnamed_1 - $str$23)
$str$23:
        /*0012*/ 	.byte	0x2f, 0x74, 0x6d, 0x70, 0x2f, 0x63, 0x75, 0x74, 0x6c, 0x61, 0x73, 0x73, 0x5f, 0x73, 0x77, 0x65
        /*0022*/ 	.byte	0x65, 0x70, 0x5f, 0x73, 0x72, 0x63, 0x2f, 0x69, 0x6e, 0x63, 0x6c, 0x75, 0x64, 0x65, 0x2f, 0x63
        /*0032*/ 	.byte	0x75, 0x74, 0x6c, 0x61, 0x73, 0x73, 0x2f, 0x67, 0x65, 0x6d, 0x6d, 0x2f, 0x63, 0x6f, 0x6c, 0x6c
        /*0042*/ 	.byte	0x65, 0x63, 0x74, 0x69, 0x76, 0x65, 0x2f, 0x73, 0x6d, 0x39, 0x30, 0x5f, 0x6d, 0x6d, 0x61, 0x5f
        /*0052*/ 	.byte	0x74, 0x6d, 0x61, 0x5f, 0x67, 0x6d, 0x6d, 0x61, 0x5f, 0x73, 0x73, 0x5f, 0x77, 0x61, 0x72, 0x70
        /*0062*/ 	.byte	0x73, 0x70, 0x65, 0x63, 0x69, 0x61, 0x6c, 0x69, 0x7a, 0x65, 0x64, 0x2e, 0x68, 0x70, 0x70, 0x00
	.type		__unnamed_1,@object
	.size		__unnamed_1,(.L_0 - __unnamed_1)
__unnamed_1:
        /*0072*/ 	.byte	0x76, 0x6f, 0x69, 0x64, 0x20, 0x63, 0x75, 0x74, 0x6c, 0x61, 0x73, 0x73, 0x3a, 0x3a, 0x67, 0x65
        /* <DEDUP_REMOVED lines=171> */
        /*0b32*/ 	.byte	0x3a, 0x69, 0x64, 0x65, 0x6e, 0x74, 0x69, 0x74, 0x79, 0x5d, 0x00
.L_0:


//--------------------- .nv.shared._ZN7cutlass13device_kernelINS_4gemm6kernel13GemmUniversalIN4cute5tupleIJiiiiEEENS1_10collective13CollectiveMmaINS1_34MainloopSm90TmaGmmaWarpSpecializedILi2ENS5_IJNS4_1CILi1EEESB_SB_EEENS1_32KernelTmaWarpSpecializedPingpongEEENS5_IJNSA_ILi64EEENSA_ILi128EEESF_EEEaNS5_IJlSB_lEEEaSI_NS4_8TiledMMAINS4_8MMA_AtomIJNS4_4SM904GMMA27MMA_64x128x32_S32S8S8_SS_TNEEEENS4_6LayoutISC_NS5_IJNSA_ILi0EEESQ_SQ_EEEEENS5_IJNS4_10UnderscoreEST_ST_EEEEENS4_13SM90_TMA_LOADENS4_14ComposedLayoutINS4_7SwizzleILi2ELi4ELi3EEENS4_18smem_ptr_flag_bitsILi8EEENSP_INS5_IJNSA_ILi8EEESF_EEENS5_IJSF_SB_EEEEEEEvNS4_8identityESW_S16_vS17_EENS_8epilogue10collective6detail29Sm90TmaWarpSpecializedAdapterINS1A_15DefaultEpilogueIaSI_SI_NS19_6thread17LinearCombinationIaLi1EiiLNS1E_9ScaleType4KindE0ELNS_15FloatRoundStyleE2EaEENS1_15EpilogueDefaultEEEEEvvEEEEvNT_6ParamsE --------------------------
	.section	.nv.shared._ZN7cutlass13device_kernelINS_4gemm6kernel13GemmUniversalIN4cute5tupleIJiiiiEEENS1_10collective13CollectiveMmaINS1_34MainloopSm90TmaGmmaWarpSpecializedILi2ENS5_IJNS4_1CILi1EEESB_SB_EEENS1_32KernelTmaWarpSpecializedPingpongEEENS5_IJNSA_ILi64EEENSA_ILi128EEESF_EEEaNS5_IJlSB_lEEEaSI_NS4_8TiledMMAINS4_8MMA_AtomIJNS4_4SM904GMMA27MMA_64x128x32_S32S8S8_SS_TNEEEENS4_6LayoutISC_NS5_IJNSA_ILi0EEESQ_SQ_EEEEENS5_IJNS4_10UnderscoreEST_ST_EEEEENS4_13SM90_TMA_LOADENS4_14ComposedLayoutINS4_7SwizzleILi2ELi4ELi3EEENS4_18smem_ptr_flag_bitsILi8EEENSP_INS5_IJNSA_ILi8EEESF_EEENS5_IJSF_SB_EEEEEEEvNS4_8identityESW_S16_vS17_EENS_8epilogue10collective6detail29Sm90TmaWarpSpecializedAdapterINS1A_15DefaultEpilogueIaSI_SI_NS19_6thread17LinearCombinationIaLi1EiiLNS1E_9ScaleType4KindE0ELNS_15FloatRoundStyleE2EaEENS1_15EpilogueDefaultEEEEEvvEEEEvNT_6ParamsE,"aw",@nobits
	.sectionflags	@""
	.align	16
	.zero		1024


//--------------------- .nv.shared.reserved.0     --------------------------
	.section	.nv.shared.reserved.0,"aw",@nobits
	.weak		__nv_reservedSMEM_offset_0_alias
	.size		__nv_reservedSMEM_offset_0_alias, 0, 0
	.other		__nv_reservedSMEM_offset_0_alias,@"STO_CUDA_RESERVED_SHARED STV_DEFAULT"
__nv_reservedSMEM_offset_0_alias:
	.zero		0


//--------------------- .nv.global                --------------------------
	.section	.nv.global,"aw",@nobits
.nv.global:
	.type		_ZN40_INTERNAL_5911812f_4_k_cu_36b924b9_208124cute1_E,@object
	.size		_ZN40_INTERNAL_5911812f_4_k_cu_36b924b9_208124cute1_E,(_ZN40_INTERNAL_5911812f_4_k_cu_36b924b9_208124cuda3std3__45__cpo6cbeginE - _ZN40_INTERNAL_5911812f_4_k_cu_36b924b9_208124cute1_E)
_ZN40_INTERNAL_5911812f_4_k_cu_36b924b9_208124cute1_E:
	.zero		1
	.type		_ZN40_INTERNAL_5911812f_4_k_cu_36b924b9_208124cuda3std3__45__cpo6cbeginE,@object
	.size		_ZN40_INTERNAL_5911812f_4_k_cu_36b924b9_208124cuda3std3__45__cpo6cbeginE,(_ZN40_INTERNAL_5911812f_4_k_cu_36b924b9_208124cuda3std3__48in_placeE - _ZN40_INTERNAL_5911812f_4_k_cu_36b924b9_208124cuda3std3__45__cpo6cbeginE)
_ZN40_INTERNAL_5911812f_4_k_cu_36b924b9_208124cuda3std3__45__cpo6cbeginE:
	.zero		1
	.type		_ZN40_INTERNAL_5911812f_4_k_cu_36b924b9_208124cuda3std3__48in_placeE,@object
	.size		_ZN40_INTERNAL_5911812f_4_k_cu_36b924b9_208124cuda3std3__48in_placeE,(_ZN40_INTERNAL_5911812f_4_k_cu_36b924b9_208124cuda3std6ranges3__45__cpo9iter_moveE - _ZN40_INTERNAL_5911812f_4_k_cu_36b924b9_208124cuda3std3__48in_placeE)
_ZN40_INTERNAL_5911812f_4_k_cu_36b924b9_208124cuda3std3__48in_placeE:
	.zero		1
	.type		_ZN40_INTERNAL_5911812f_4_k_cu_36b924b9_208124cuda3std6ranges3__45__cpo9iter_moveE,@object
	.size		_ZN40_INTERNAL_5911812f_4_k_cu_36b924b9_208124cuda3std6ranges3__45__cpo9iter_moveE,(_ZN40_INTERNAL_5911812f_4_k_cu_36b924b9_208124cuda3std3__45__cpo5beginE - _ZN40_INTERNAL_5911812f_4_k_cu_36b924b9_208124cuda3std6ranges3__45__cpo9iter_moveE)
_ZN40_INTERNAL_5911812f_4_k_cu_36b924b9_208124cuda3std6ranges3__45__cpo9iter_moveE:
	.zero		1
	.type		_ZN40_INTERNAL_5911812f_4_k_cu_36b924b9_208124cuda3std3__45__cpo5beginE,@object
	.size		_ZN40_INTERNAL_5911812f_4_k_cu_36b924b9_208124cuda3std3__45__cpo5beginE,(_ZN40_INTERNAL_5911812f_4_k_cu_36b924b9_208124cuda3std3__442_GLOBAL__N__5911812f_4_k_cu_36b924b9_208126ignoreE - _ZN40_INTERNAL_5911812f_4_k_cu_36b924b9_208124cuda3std3__45__cpo5beginE)
_ZN40_INTERNAL_5911812f_4_k_cu_36b924b9_208124cuda3std3__45__cpo5beginE:
	.zero		1
	.type		_ZN40_INTERNAL_5911812f_4_k_cu_36b924b9_208124cuda3std3__442_GLOBAL__N__5911812f_4_k_cu_36b924b9_208126ignoreE,@object
	.size		_ZN40_INTERNAL_5911812f_4_k_cu_36b924b9_208124cuda3std3__442_GLOBAL__N__5911812f_4_k_cu_36b924b9_208126ignoreE,(_ZN40_INTERNAL_5911812f_4_k_cu_36b924b9_208124cute7productE - _ZN40_INTERNAL_5911812f_4_k_cu_36b924b9_208124cuda3std3__442_GLOBAL__N__5911812f_4_k_cu_36b924b9_208126ignoreE)
_ZN40_INTERNAL_5911812f_4_k_cu_36b924b9_208124cuda3std3__442_GLOBAL__N__5911812f_4_k_cu_36b924b9_208126ignoreE:
	.zero		1
	.type		_ZN40_INTERNAL_5911812f_4_k_cu_36b924b9_208124cute7productE,@object
	.size		_ZN40_INTERNAL_5911812f_4_k_cu_36b924b9_208124cute7productE,(_ZN40_INTERNAL_5911812f_4_k_cu_36b924b9_208124cuda3std3__45__cpo3endE - _ZN40_INTERNAL_5911812f_4_k_cu_36b924b9_208124cute7productE)
_ZN40_INTERNAL_5911812f_4_k_cu_36b924b9_208124cute7productE:
	.zero		1
	.type		_ZN40_INTERNAL_5911812f_4_k_cu_36b924b9_208124cuda3std3__45__cpo3endE,@object
	.size		_ZN40_INTERNAL_5911812f_4_k_cu_36b924b9_208124cuda3std3__45__cpo3endE,(_ZN40_INTERNAL_5911812f_4_k_cu_36b924b9_208124cuda3std3__419piecewise_constructE - _ZN40_INTERNAL_5911812f_4_k_cu_36b924b9_208124cuda3std3__45__cpo3endE)
_ZN40_INTERNAL_5911812f_4_k_cu_36b924b9_208124cuda3std3__45__cpo3endE:
	.zero		1
	.type		_ZN40_INTERNAL_5911812f_4_k_cu_36b924b9_208124cuda3std3__419piecewise_constructE,@object
	.size		_ZN40_INTERNAL_5911812f_4_k_cu_36b924b9_208124cuda3std3__419piecewise_constructE,(_ZN40_INTERNAL_5911812f_4_k_cu_36b924b9_208124cuda3std3__45__cpo4cendE - _ZN40_INTERNAL_5911812f_4_k_cu_36b924b9_208124cuda3std3__419piecewise_constructE)
_ZN40_INTERNAL_5911812f_4_k_cu_36b924b9_208124cuda3std3__419piecewise_constructE:
	.zero		1
	.type		_ZN40_INTERNAL_5911812f_4_k_cu_36b924b9_208124cuda3std3__45__cpo4cendE,@object
	.size		_ZN40_INTERNAL_5911812f_4_k_cu_36b924b9_208124cuda3std3__45__cpo4cendE,(_ZN40_INTERNAL_5911812f_4_k_cu_36b924b9_208124cuda3std6ranges3__45__cpo4swapE - _ZN40_INTERNAL_5911812f_4_k_cu_36b924b9_208124cuda3std3__45__cpo4cendE)
_ZN40_INTERNAL_5911812f_4_k_cu_36b924b9_208124cuda3std3__45__cpo4cendE:
	.zero		1
	.type		_ZN40_INTERNAL_5911812f_4_k_cu_36b924b9_208124cuda3std6ranges3__45__cpo4swapE,@object
	.size		_ZN40_INTERNAL_5911812f_4_k_cu_36b924b9_208124cuda3std6ranges3__45__cpo4swapE,(.L_8 - _ZN40_INTERNAL_5911812f_4_k_cu_36b924b9_208124cuda3std6ranges3__45__cpo4swapE)
_ZN40_INTERNAL_5911812f_4_k_cu_36b924b9_208124cuda3std6ranges3__45__cpo4swapE:
	.zero		1
.L_8:


//--------------------- .nv.constant0._ZN7cutlass13device_kernelINS_4gemm6kernel13GemmUniversalIN4cute5tupleIJiiiiEEENS1_10collective13CollectiveMmaINS1_34MainloopSm90TmaGmmaWarpSpecializedILi2ENS5_IJNS4_1CILi1EEESB_SB_EEENS1_32KernelTmaWarpSpecializedPingpongEEENS5_IJNSA_ILi64EEENSA_ILi128EEESF_EEEaNS5_IJlSB_lEEEaSI_NS4_8TiledMMAINS4_8MMA_AtomIJNS4_4SM904GMMA27MMA_64x128x32_S32S8S8_SS_TNEEEENS4_6LayoutISC_NS5_IJNSA_ILi0EEESQ_SQ_EEEEENS5_IJNS4_10UnderscoreEST_ST_EEEEENS4_13SM90_TMA_LOADENS4_14ComposedLayoutINS4_7SwizzleILi2ELi4ELi3EEENS4_18smem_ptr_flag_bitsILi8EEENSP_INS5_IJNSA_ILi8EEESF_EEENS5_IJSF_SB_EEEEEEEvNS4_8identityESW_S16_vS17_EENS_8epilogue10collective6detail29Sm90TmaWarpSpecializedAdapterINS1A_15DefaultEpilogueIaSI_SI_NS19_6thread17LinearCombinationIaLi1EiiLNS1E_9ScaleType4KindE0ELNS_15FloatRoundStyleE2EaEENS1_15EpilogueDefaultEEEEEvvEEEEvNT_6ParamsE --------------------------
	.section	.nv.constant0._ZN7cutlass13device_kernelINS_4gemm6kernel13GemmUniversalIN4cute5tupleIJiiiiEEENS1_10collective13CollectiveMmaINS1_34MainloopSm90TmaGmmaWarpSpecializedILi2ENS5_IJNS4_1CILi1EEESB_SB_EEENS1_32KernelTmaWarpSpecializedPingpongEEENS5_IJNSA_ILi64EEENSA_ILi128EEESF_EEEaNS5_IJlSB_lEEEaSI_NS4_8TiledMMAINS4_8MMA_AtomIJNS4_4SM904GMMA27MMA_64x128x32_S32S8S8_SS_TNEEEENS4_6LayoutISC_NS5_IJNSA_ILi0EEESQ_SQ_EEEEENS5_IJNS4_10UnderscoreEST_ST_EEEEENS4_13SM90_TMA_LOADENS4_14ComposedLayoutINS4_7SwizzleILi2ELi4ELi3EEENS4_18smem_ptr_flag_bitsILi8EEENSP_INS5_IJNSA_ILi8EEESF_EEENS5_IJSF_SB_EEEEEEEvNS4_8identityESW_S16_vS17_EENS_8epilogue10collective6detail29Sm90TmaWarpSpecializedAdapterINS1A_15DefaultEpilogueIaSI_SI_NS19_6thread17LinearCombinationIaLi1EiiLNS1E_9ScaleType4KindE0ELNS_15FloatRoundStyleE2EaEENS1_15EpilogueDefaultEEEEEvvEEEEvNT_6ParamsE,"a",@progbits
	.sectionflags	@""
	.align	4
.nv.constant0._ZN7cutlass13device_kernelINS_4gemm6kernel13GemmUniversalIN4cute5tupleIJiiiiEEENS1_10collective13CollectiveMmaINS1_34MainloopSm90TmaGmmaWarpSpecializedILi2ENS5_IJNS4_1CILi1EEESB_SB_EEENS1_32KernelTmaWarpSpecializedPingpongEEENS5_IJNSA_ILi64EEENSA_ILi128EEESF_EEEaNS5_IJlSB_lEEEaSI_NS4_8TiledMMAINS4_8MMA_AtomIJNS4_4SM904GMMA27MMA_64x128x32_S32S8S8_SS_TNEEEENS4_6LayoutISC_NS5_IJNSA_ILi0EEESQ_SQ_EEEEENS5_IJNS4_10UnderscoreEST_ST_EEEEENS4_13SM90_TMA_LOADENS4_14ComposedLayoutINS4_7SwizzleILi2ELi4ELi3EEENS4_18smem_ptr_flag_bitsILi8EEENSP_INS5_IJNSA_ILi8EEESF_EEENS5_IJSF_SB_EEEEEEEvNS4_8identityESW_S16_vS17_EENS_8epilogue10collective6detail29Sm90TmaWarpSpecializedAdapterINS1A_15DefaultEpilogueIaSI_SI_NS19_6thread17LinearCombinationIaLi1EiiLNS1E_9ScaleType4KindE0ELNS_15FloatRoundStyleE2EaEENS1_15EpilogueDefaultEEEEEvvEEEEvNT_6ParamsE:
	.zero		1664


//--------------------- SYMBOLS --------------------------

	.type		.nv.reservedSmem.offset0,@object
	.size		.nv.reservedSmem.offset0,0x4
	.type		__assertfail,@function
